	.target	sm_90a

	.elftype	@"ET_EXEC"


//--------------------- .note.nv.tkinfo           --------------------------
	.section	.note.nv.tkinfo,"",@"SHT_NOTE"
	.sectionflags	@"SHF_NOTE_NV_TKINFO"
	.tkinfo
        /*0018*/ 	.word	0x00000002
        /*0030*/ 	.string	""
        /*0030*/ 	.string	"ptxas"
        /*0030*/ 	.string	"Cuda compilation tools, release 13.0, V13.0.88"
        /*0030*/ 	.string	"Build cuda_13.0.r13.0/compiler.36424714_0"
        /*0030*/ 	.string	"-arch sm_90a -m 64 "



//--------------------- .note.nv.cuinfo           --------------------------
	.section	.note.nv.cuinfo,"",@"SHT_NOTE"
	.sectionflags	@"SHF_NOTE_NV_CUINFO"
        /*0018*/ 	.short	0x0002
        /*001a*/ 	.short	0x005a
        /*001c*/ 	.short	0x0082
	.zero		2


//--------------------- .nv.info                  --------------------------
	.section	.nv.info,"",@"SHT_CUDA_INFO"
	.align	4


	//----- nvinfo : EIATTR_REGCOUNT
	.align		4
        /*0000*/ 	.byte	0x04, 0x2f
        /*0002*/ 	.short	(.L_12 - .L_11)
	.align		4
.L_11:
        /*0004*/ 	.word	index@(_ZN7cutlass13device_kernelINS_4gemm6kernel13GemmUniversalIN4cute5tupleIJiiiiEEENS1_10collective13CollectiveMmaINS1_43MainloopSm90TmaGmmaWarpSpecializedSparseFP8ILi5ENS5_IJNS4_1CILi1EEENSA_ILi2EEESB_EEENS1_35KernelTmaWarpSpecializedCooperativeEEENS5_IJNSA_ILi128EEENSA_ILi256EEESG_EEENS_12float_e4m3_tENS5_IJNS4_6LayoutINS5_IJiNS5_IJSC_iEEEiEEENS5_IJlNS5_IJSB_SC_EEElEEEEENSK_INS5_IJNS5_IJNSA_ILi64EEEiEEENS5_IJSG_iEEEiEEENS5_IJNS5_IJSG_NSA_ILi8192EEEEEENS5_IJSB_lEEElEEEEEEEESJ_NS5_IJlSB_lEEENS4_8TiledMMAINS4_8MMA_AtomIJNS4_4SM904GMMA6SPARSE32GMMA_64x256x64_F32E4M3E4M3_SS_TNILNS14_7ScaleInE1ELS17_1ELNS14_9SparseSelE0EEEEEENSK_INS5_IJSC_SB_SB_EEENS5_IJSB_NSA_ILi0EEES1C_EEEEENS5_IJNS4_10UnderscoreES1F_S1F_EEEEENS4_23SM90_TMA_LOAD_MULTICASTENS4_14ComposedLayoutINS4_7SwizzleILi2ELi4ELi3EEENS4_25smem_sparse_ptr_flag_bitsILi2ELi8EEENSK_INS5_IJNS5_IJSB_NSA_ILi8EEEEEENS5_IJSC_SQ_EEEEEENS5_IJNS5_IJS1C_SG_EEESN_EEEEEEEvNS4_8identityENS4_13SM90_TMA_LOADENS1J_INS1K_ILi3ELi4ELi3EEENS4_18smem_ptr_flag_bitsILi8EEENSK_INS5_IJS1O_SG_EEENS5_IJSG_SB_EEEEEEEvS1W_EENS_8epilogue10collective6detail29Sm90TmaWarpSpecializedAdapterINS27_15DefaultEpilogueIfNS5_IJSB_llEEES2B_NS26_6thread17LinearCombinationIfLi1EffLNS2C_9ScaleType4KindE0ELNS_15FloatRoundStyleE2EfEENS1_15EpilogueDefaultEEEEEvvEEEEvNT_6ParamsE)
        /*0008*/ 	.word	0x000000a8


	//----- nvinfo : EIATTR_FRAME_SIZE
	.align		4
.L_12:
        /*000c*/ 	.byte	0x04, 0x11
        /*000e*/ 	.short	(.L_14 - .L_13)
	.align		4
.L_13:
        /*0010*/ 	.word	index@(_ZN7cutlass13device_kernelINS_4gemm6kernel13GemmUniversalIN4cute5tupleIJiiiiEEENS1_10collective13CollectiveMmaINS1_43MainloopSm90TmaGmmaWarpSpecializedSparseFP8ILi5ENS5_IJNS4_1CILi1EEENSA_ILi2EEESB_EEENS1_35KernelTmaWarpSpecializedCooperativeEEENS5_IJNSA_ILi128EEENSA_ILi256EEESG_EEENS_12float_e4m3_tENS5_IJNS4_6LayoutINS5_IJiNS5_IJSC_iEEEiEEENS5_IJlNS5_IJSB_SC_EEElEEEEENSK_INS5_IJNS5_IJNSA_ILi64EEEiEEENS5_IJSG_iEEEiEEENS5_IJNS5_IJSG_NSA_ILi8192EEEEEENS5_IJSB_lEEElEEEEEEEESJ_NS5_IJlSB_lEEENS4_8TiledMMAINS4_8MMA_AtomIJNS4_4SM904GMMA6SPARSE32GMMA_64x256x64_F32E4M3E4M3_SS_TNILNS14_7ScaleInE1ELS17_1ELNS14_9SparseSelE0EEEEEENSK_INS5_IJSC_SB_SB_EEENS5_IJSB_NSA_ILi0EEES1C_EEEEENS5_IJNS4_10UnderscoreES1F_S1F_EEEEENS4_23SM90_TMA_LOAD_MULTICASTENS4_14ComposedLayoutINS4_7SwizzleILi2ELi4ELi3EEENS4_25smem_sparse_ptr_flag_bitsILi2ELi8EEENSK_INS5_IJNS5_IJSB_NSA_ILi8EEEEEENS5_IJSC_SQ_EEEEEENS5_IJNS5_IJS1C_SG_EEESN_EEEEEEEvNS4_8identityENS4_13SM90_TMA_LOADENS1J_INS1K_ILi3ELi4ELi3EEENS4_18smem_ptr_flag_bitsILi8EEENSK_INS5_IJS1O_SG_EEENS5_IJSG_SB_EEEEEEEvS1W_EENS_8epilogue10collective6detail29Sm90TmaWarpSpecializedAdapterINS27_15DefaultEpilogueIfNS5_IJSB_llEEES2B_NS26_6thread17LinearCombinationIfLi1EffLNS2C_9ScaleType4KindE0ELNS_15FloatRoundStyleE2EfEENS1_15EpilogueDefaultEEEEEvvEEEEvNT_6ParamsE)
        /*0014*/ 	.word	0x00000100


	//----- nvinfo : EIATTR_MIN_STACK_SIZE
	.align		4
.L_14:
        /*0018*/ 	.byte	0x04, 0x12
        /*001a*/ 	.short	(.L_16 - .L_15)
	.align		4
.L_15:
        /*001c*/ 	.word	index@(_ZN7cutlass13device_kernelINS_4gemm6kernel13GemmUniversalIN4cute5tupleIJiiiiEEENS1_10collective13CollectiveMmaINS1_43MainloopSm90TmaGmmaWarpSpecializedSparseFP8ILi5ENS5_IJNS4_1CILi1EEENSA_ILi2EEESB_EEENS1_35KernelTmaWarpSpecializedCooperativeEEENS5_IJNSA_ILi128EEENSA_ILi256EEESG_EEENS_12float_e4m3_tENS5_IJNS4_6LayoutINS5_IJiNS5_IJSC_iEEEiEEENS5_IJlNS5_IJSB_SC_EEElEEEEENSK_INS5_IJNS5_IJNSA_ILi64EEEiEEENS5_IJSG_iEEEiEEENS5_IJNS5_IJSG_NSA_ILi8192EEEEEENS5_IJSB_lEEElEEEEEEEESJ_NS5_IJlSB_lEEENS4_8TiledMMAINS4_8MMA_AtomIJNS4_4SM904GMMA6SPARSE32GMMA_64x256x64_F32E4M3E4M3_SS_TNILNS14_7ScaleInE1ELS17_1ELNS14_9SparseSelE0EEEEEENSK_INS5_IJSC_SB_SB_EEENS5_IJSB_NSA_ILi0EEES1C_EEEEENS5_IJNS4_10UnderscoreES1F_S1F_EEEEENS4_23SM90_TMA_LOAD_MULTICASTENS4_14ComposedLayoutINS4_7SwizzleILi2ELi4ELi3EEENS4_25smem_sparse_ptr_flag_bitsILi2ELi8EEENSK_INS5_IJNS5_IJSB_NSA_ILi8EEEEEENS5_IJSC_SQ_EEEEEENS5_IJNS5_IJS1C_SG_EEESN_EEEEEEEvNS4_8identityENS4_13SM90_TMA_LOADENS1J_INS1K_ILi3ELi4ELi3EEENS4_18smem_ptr_flag_bitsILi8EEENSK_INS5_IJS1O_SG_EEENS5_IJSG_SB_EEEEEEEvS1W_EENS_8epilogue10collective6detail29Sm90TmaWarpSpecializedAdapterINS27_15DefaultEpilogueIfNS5_IJSB_llEEES2B_NS26_6thread17LinearCombinationIfLi1EffLNS2C_9ScaleType4KindE0ELNS_15FloatRoundStyleE2EfEENS1_15EpilogueDefaultEEEEEvvEEEEvNT_6ParamsE)
        /*0020*/ 	.word	0x00000100
.L_16:


//--------------------- .nv.compat                --------------------------
	.section	.nv.compat,"",@"SHT_CUDA_COMPAT_INFO"
	.align	4
        /*0000*/ 	.byte	0x02, 0x09, 0x01, 0x00, 0x02, 0x02, 0x04, 0x00, 0x02, 0x05, 0x05, 0x00, 0x03, 0x07, 0x01, 0x01
        /*0010*/ 	.byte	0x02, 0x03, 0x01, 0x00, 0x02, 0x06, 0x01, 0x00, 0x04, 0x0b, 0x08, 0x00, 0x00, 0x00, 0x00, 0x00
        /*0020*/ 	.byte	0x00, 0x00, 0x00, 0x00


//--------------------- .nv.info._ZN7cutlass13device_kernelINS_4gemm6kernel13GemmUniversalIN4cute5tupleIJiiiiEEENS1_10collective13CollectiveMmaINS1_43MainloopSm90TmaGmmaWarpSpecializedSparseFP8ILi5ENS5_IJNS4_1CILi1EEENSA_ILi2EEESB_EEENS1_35KernelTmaWarpSpecializedCooperativeEEENS5_IJNSA_ILi128EEENSA_ILi256EEESG_EEENS_12float_e4m3_tENS5_IJNS4_6LayoutINS5_IJiNS5_IJSC_iEEEiEEENS5_IJlNS5_IJSB_SC_EEElEEEEENSK_INS5_IJNS5_IJNSA_ILi64EEEiEEENS5_IJSG_iEEEiEEENS5_IJNS5_IJSG_NSA_ILi8192EEEEEENS5_IJSB_lEEElEEEEEEEESJ_NS5_IJlSB_lEEENS4_8TiledMMAINS4_8MMA_AtomIJNS4_4SM904GMMA6SPARSE32GMMA_64x256x64_F32E4M3E4M3_SS_TNILNS14_7ScaleInE1ELS17_1ELNS14_9SparseSelE0EEEEEENSK_INS5_IJSC_SB_SB_EEENS5_IJSB_NSA_ILi0EEES1C_EEEEENS5_IJNS4_10UnderscoreES1F_S1F_EEEEENS4_23SM90_TMA_LOAD_MULTICASTENS4_14ComposedLayoutINS4_7SwizzleILi2ELi4ELi3EEENS4_25smem_sparse_ptr_flag_bitsILi2ELi8EEENSK_INS5_IJNS5_IJSB_NSA_ILi8EEEEEENS5_IJSC_SQ_EEEEEENS5_IJNS5_IJS1C_SG_EEESN_EEEEEEEvNS4_8identityENS4_13SM90_TMA_LOADENS1J_INS1K_ILi3ELi4ELi3EEENS4_18smem_ptr_flag_bitsILi8EEENSK_INS5_IJS1O_SG_EEENS5_IJSG_SB_EEEEEEEvS1W_EENS_8epilogue10collective6detail29Sm90TmaWarpSpecializedAdapterINS27_15DefaultEpilogueIfNS5_IJSB_llEEES2B_NS26_6thread17LinearCombinationIfLi1EffLNS2C_9ScaleType4KindE0ELNS_15FloatRoundStyleE2EfEENS1_15EpilogueDefaultEEEEEvvEEEEvNT_6ParamsE --------------------------
	.section	.nv.info._ZN7cutlass13device_kernelINS_4gemm6kernel13GemmUniversalIN4cute5tupleIJiiiiEEENS1_10collective13CollectiveMmaINS1_43MainloopSm90TmaGmmaWarpSpecializedSparseFP8ILi5ENS5_IJNS4_1CILi1EEENSA_ILi2EEESB_EEENS1_35KernelTmaWarpSpecializedCooperativeEEENS5_IJNSA_ILi128EEENSA_ILi256EEESG_EEENS_12float_e4m3_tENS5_IJNS4_6LayoutINS5_IJiNS5_IJSC_iEEEiEEENS5_IJlNS5_IJSB_SC_EEElEEEEENSK_INS5_IJNS5_IJNSA_ILi64EEEiEEENS5_IJSG_iEEEiEEENS5_IJNS5_IJSG_NSA_ILi8192EEEEEENS5_IJSB_lEEElEEEEEEEESJ_NS5_IJlSB_lEEENS4_8TiledMMAINS4_8MMA_AtomIJNS4_4SM904GMMA6SPARSE32GMMA_64x256x64_F32E4M3E4M3_SS_TNILNS14_7ScaleInE1ELS17_1ELNS14_9SparseSelE0EEEEEENSK_INS5_IJSC_SB_SB_EEENS5_IJSB_NSA_ILi0EEES1C_EEEEENS5_IJNS4_10UnderscoreES1F_S1F_EEEEENS4_23SM90_TMA_LOAD_MULTICASTENS4_14ComposedLayoutINS4_7SwizzleILi2ELi4ELi3EEENS4_25smem_sparse_ptr_flag_bitsILi2ELi8EEENSK_INS5_IJNS5_IJSB_NSA_ILi8EEEEEENS5_IJSC_SQ_EEEEEENS5_IJNS5_IJS1C_SG_EEESN_EEEEEEEvNS4_8identityENS4_13SM90_TMA_LOADENS1J_INS1K_ILi3ELi4ELi3EEENS4_18smem_ptr_flag_bitsILi8EEENSK_INS5_IJS1O_SG_EEENS5_IJSG_SB_EEEEEEEvS1W_EENS_8epilogue10collective6detail29Sm90TmaWarpSpecializedAdapterINS27_15DefaultEpilogueIfNS5_IJSB_llEEES2B_NS26_6thread17LinearCombinationIfLi1EffLNS2C_9ScaleType4KindE0ELNS_15FloatRoundStyleE2EfEENS1_15EpilogueDefaultEEEEEvvEEEEvNT_6ParamsE,"",@"SHT_CUDA_INFO"
	.sectionflags	@""
	.align	4


	//----- nvinfo : EIATTR_CUDA_API_VERSION
	.align		4
        /*0000*/ 	.byte	0x04, 0x37
        /*0002*/ 	.short	(.L_18 - .L_17)
.L_17:
        /*0004*/ 	.word	0x00000082


	//----- nvinfo : EIATTR_KPARAM_INFO
	.align		4
.L_18:
        /*0008*/ 	.byte	0x04, 0x17
        /*000a*/ 	.short	(.L_20 - .L_19)
.L_19:
        /*000c*/ 	.word	0x00000000
        /*0010*/ 	.short	0x0000
        /*0012*/ 	.short	0x0070
        /*0014*/ 	.byte	0x00, 0xf0, 0x01, 0x14


	//----- nvinfo : EIATTR_SPARSE_MMA_MASK
	.align		4
.L_20:
        /*0018*/ 	.byte	0x03, 0x50
        /*001a*/ 	.short	0x0001


	//----- nvinfo : EIATTR_MAXREG_COUNT
	.align		4
        /*001c*/ 	.byte	0x03, 0x1b
        /*001e*/ 	.short	0x00a8


	//----- nvinfo : EIATTR_NUM_BARRIERS
	.align		4
        /*0020*/ 	.byte	0x02, 0x4c
        /*0022*/ 	.byte	0x01
	.zero		1


	//----- nvinfo : EIATTR_ANNOTATIONS
	.align		4
        /*0024*/ 	.byte	0x04, 0x55
        /*0026*/ 	.short	(.L_22 - .L_21)


	//   ....[0]....
.L_21:
        /*0028*/ 	.word	0x00000001
        /*002c*/ 	.byte	0xc0, 0x06, 0x00, 0x00, 0x01, 0x00, 0x00, 0x00, 0xf0, 0x08, 0x00, 0x00, 0x01, 0x00, 0x00, 0x00
        /* <DEDUP_REMOVED lines=189> */
        /*0c0c*/ 	.byte	0x70, 0x0f, 0x01, 0x00


	//----- nvinfo : EIATTR_MERCURY_ISA_VERSION
	.align		4
.L_22:
        /*0c10*/ 	.byte	0x03, 0x5f
        /*0c12*/ 	.short	0x0101


	//----- nvinfo : EIATTR_INT_WARP_WIDE_INSTR_OFFSETS
	.align		4
        /*0c14*/ 	.byte	0x04, 0x31
        /*0c16*/ 	.short	(.L_24 - .L_23)


	//   ....[0]....
.L_23:
        /*0c18*/ 	.word	0x00000580


	//   ....[1]....
        /*0c1c*/ 	.word	0x000005a0


	//   ....[2]....
        /*0c20*/ 	.word	0x000006f0


	//----- nvinfo : EIATTR_COOP_GROUP_MASK_REGIDS
	.align		4
.L_24:
        /*0c24*/ 	.byte	0x04, 0x29
        /*0c26*/ 	.short	(.L_26 - .L_25)


	//   ....[0]....
.L_25:
        /*0c28*/ 	.word	0xffffffff


	//   ....[1]....
        /*0c2c*/ 	.word	0xffffffff


	//   ....[2]....
        /*0c30*/ 	.word	0xffffffff


	//   ....[3]....
        /*0c34*/ 	.word	0xffffffff


	//   ....[4]....
        /*0c38*/ 	.word	0xffffffff


	//   ....[5]....
        /*0c3c*/ 	.word	0xffffffff


	//----- nvinfo : EIATTR_COOP_GROUP_INSTR_OFFSETS
	.align		4
.L_26:
        /*0c40*/ 	.byte	0x04, 0x28
        /*0c42*/ 	.short	(.L_28 - .L_27)


	//   ....[0]....
.L_27:
        /*0c44*/ 	.word	0x00000070


	//   ....[1]....
        /*0c48*/ 	.word	0x00000080


	//   ....[2]....
        /*0c4c*/ 	.word	0x000001d0


	//   ....[3]....
        /*0c50*/ 	.word	0x00000410


	//   ....[4]....
        /*0c54*/ 	.word	0x00000800


	//   ....[5]....
        /*0c58*/ 	.word	0x00001870


	//----- nvinfo : EIATTR_REG_RECONFIG
	.align		4
.L_28:
        /*0c5c*/ 	.byte	0x01, 0x54
	.zero		2


	//----- nvinfo : EIATTR_MBARRIER_INSTR_OFFSETS
	.align		4
        /*0c60*/ 	.byte	0x04, 0x39
        /*0c62*/ 	.short	(.L_30 - .L_29)


	//   ....[0]....
.L_29:
        /*0c64*/ 	.word	0x00000350
        /*0c68*/ 	.word	0x000000ff
        /*0c6c*/ 	.word	0x00000000
        /*0c70*/ 	.short	0x0100
        /*0c72*/ 	.byte	0x09
	.zero		1


	//   ....[1]....
        /*0c74*/ 	.word	0x00000360
        /*0c78*/ 	.word	0x000000ff
        /*0c7c*/ 	.word	0x00000028
        /*0c80*/ 	.short	0x0100
        /*0c82*/ 	.byte	0x09
	.zero		1


	//   ....[2]....
        /*0c84*/ 	.word	0x00000370
        /*0c88*/ 	.word	0x000000ff
        /*0c8c*/ 	.word	0x00000008
        /*0c90*/ 	.short	0x0100
        /*0c92*/ 	.byte	0x09
	.zero		1


	//   ....[3]....
        /*0c94*/ 	.word	0x00000380
        /*0c98*/ 	.word	0x000000ff
        /*0c9c*/ 	.word	0x00000030
        /*0ca0*/ 	.short	0x0100
        /*0ca2*/ 	.byte	0x09
	.zero		1


	//   ....[4]....
        /*0ca4*/ 	.word	0x00000390
        /*0ca8*/ 	.word	0x000000ff
        /*0cac*/ 	.word	0x00000010
        /*0cb0*/ 	.short	0x0100
        /*0cb2*/ 	.byte	0x09
	.zero		1


	//   ....[5]....
        /*0cb4*/ 	.word	0x000003a0
        /*0cb8*/ 	.word	0x000000ff
        /*0cbc*/ 	.word	0x00000038
        /*0cc0*/ 	.short	0x0100
        /*0cc2*/ 	.byte	0x09
	.zero		1


	//   ....[6]....
        /*0cc4*/ 	.word	0x000003b0
        /*0cc8*/ 	.word	0x000000ff
        /*0ccc*/ 	.word	0x00000018
        /*0cd0*/ 	.short	0x0100
        /*0cd2*/ 	.byte	0x09
	.zero		1


	//   ....[7]....
        /*0cd4*/ 	.word	0x000003c0
        /*0cd8*/ 	.word	0x000000ff
        /*0cdc*/ 	.word	0x00000040
        /*0ce0*/ 	.short	0x0100
        /*0ce2*/ 	.byte	0x09
	.zero		1


	//   ....[8]....
        /*0ce4*/ 	.word	0x000003d0
        /*0ce8*/ 	.word	0x000000ff
        /*0cec*/ 	.word	0x00000020
        /*0cf0*/ 	.short	0x0100
        /*0cf2*/ 	.byte	0x09
	.zero		1


	//   ....[9]....
        /*0cf4*/ 	.word	0x000003e0
        /*0cf8*/ 	.word	0x000000ff
        /*0cfc*/ 	.word	0x00000048
        /*0d00*/ 	.short	0x0100
        /*0d02*/ 	.byte	0x09
	.zero		1


	//   ....[10]....
        /*0d04*/ 	.word	0x00000780
        /*0d08*/ 	.word	0x000000ff
        /*0d0c*/ 	.word	0x00000060
        /*0d10*/ 	.short	0x0100
        /*0d12*/ 	.byte	0x06
	.zero		1


	//   ....[11]....
        /*0d14*/ 	.word	0x000007b0
        /*0d18*/ 	.word	0x000000ff
        /*0d1c*/ 	.word	0x00000068
        /*0d20*/ 	.short	0x0100
        /*0d22*/ 	.byte	0x06
	.zero		1


	//   ....[12]....
        /*0d24*/ 	.word	0x00001e30
        /*0d28*/ 	.word	0x000000ff
        /*0d2c*/ 	.word	0x00000000
        /*0d30*/ 	.short	0x010a
        /*0d32*/ 	.byte	0x08
	.zero		1


	//   ....[13]....
        /*0d34*/ 	.word	0x00001e70
        /*0d38*/ 	.word	0x000000ff
        /*0d3c*/ 	.word	0x00000000
        /*0d40*/ 	.short	0x010a
        /*0d42*/ 	.byte	0x08
	.zero		1


	//   ....[14]....
        /*0d44*/ 	.word	0x00002fd0
        /*0d48*/ 	.word	0x00000098
        /*0d4c*/ 	.word	0x00000000
        /*0d50*/ 	.short	0x0101
        /*0d52*/ 	.byte	0x3f
	.zero		1


	//   ....[15]....
        /*0d54*/ 	.word	0x00010a30
        /*0d58*/ 	.word	0x0000000b
        /*0d5c*/ 	.word	0x00000028
        /*0d60*/ 	.short	0x010a
        /*0d62*/ 	.byte	0x3f
	.zero		1


	//   ....[16]....
        /*0d64*/ 	.word	0x00010eb0
        /*0d68*/ 	.word	0x00000004
        /*0d6c*/ 	.word	0x00000068
        /*0d70*/ 	.short	0x0101
        /*0d72*/ 	.byte	0x3f
	.zero		1


	//   ....[17]....
        /*0d74*/ 	.word	0x00011630
        /*0d78*/ 	.word	0x00000007
        /*0d7c*/ 	.word	0x00000000
        /*0d80*/ 	.short	0x010a
        /*0d82*/ 	.byte	0x3f
	.zero		1


	//   ....[18]....
        /*0d84*/ 	.word	0x000116b0
        /*0d88*/ 	.word	0x00000009
        /*0d8c*/ 	.word	0x00000000
        /*0d90*/ 	.short	0x010a
        /*0d92*/ 	.byte	0x3f
	.zero		1


	//   ....[19]....
        /*0d94*/ 	.word	0x00011740
        /*0d98*/ 	.word	0x00000006
        /*0d9c*/ 	.word	0x00000000
        /*0da0*/ 	.short	0x010a
        /*0da2*/ 	.byte	0x3f
	.zero		1


	//   ....[20]....
        /*0da4*/ 	.word	0x000117d0
        /*0da8*/ 	.word	0x00000009
        /*0dac*/ 	.word	0x00000000
        /*0db0*/ 	.short	0x010a
        /*0db2*/ 	.byte	0x3f
	.zero		1


	//   ....[21]....
        /*0db4*/ 	.word	0x00011860
        /*0db8*/ 	.word	0x00000003
        /*0dbc*/ 	.word	0x00000000
        /*0dc0*/ 	.short	0x010a
        /*0dc2*/ 	.byte	0x3f
	.zero		1


	//   ....[22]....
        /*0dc4*/ 	.word	0x000118d0
        /*0dc8*/ 	.word	0x00000099
        /*0dcc*/ 	.word	0x00000000
        /*0dd0*/ 	.short	0x010a
        /*0dd2*/ 	.byte	0x3f
	.zero		1


	//   ....[23]....
        /*0dd4*/ 	.word	0x000119a0
        /*0dd8*/ 	.word	0x0000000b
        /*0ddc*/ 	.word	0x00000028
        /*0de0*/ 	.short	0x010a
        /*0de2*/ 	.byte	0x3f
	.zero		1


	//   ....[24]....
        /*0de4*/ 	.word	0x00011a70
        /*0de8*/ 	.word	0x00000007
        /*0dec*/ 	.word	0x00000000
        /*0df0*/ 	.short	0x010a
        /*0df2*/ 	.byte	0x3f
	.zero		1


	//   ....[25]....
        /*0df4*/ 	.word	0x00011ac0
        /*0df8*/ 	.word	0x00000009
        /*0dfc*/ 	.word	0x00000000
        /*0e00*/ 	.short	0x010a
        /*0e02*/ 	.byte	0x3f
	.zero		1


	//   ....[26]....
        /*0e04*/ 	.word	0x00011b10
        /*0e08*/ 	.word	0x00000006
        /*0e0c*/ 	.word	0x00000000
        /*0e10*/ 	.short	0x010a
        /*0e12*/ 	.byte	0x3f
	.zero		1


	//   ....[27]....
        /*0e14*/ 	.word	0x00011b60
        /*0e18*/ 	.word	0x00000009
        /*0e1c*/ 	.word	0x00000000
        /*0e20*/ 	.short	0x010a
        /*0e22*/ 	.byte	0x3f
	.zero		1


	//----- nvinfo : EIATTR_NUM_MBARRIERS
	.align		4
.L_30:
        /*0e24*/ 	.byte	0x03, 0x38
        /*0e26*/ 	.short	0x000c


	//----- nvinfo : EIATTR_EXIT_INSTR_OFFSETS
	.align		4
        /*0e28*/ 	.byte	0x04, 0x1c
        /*0e2a*/ 	.short	(.L_32 - .L_31)


	//   ....[0]....
.L_31:
        /*0e2c*/ 	.word	0x00000990


	//   ....[1]....
        /*0e30*/ 	.word	0x00001220


	//   ....[2]....
        /*0e34*/ 	.word	0x000100a0


	//   ....[3]....
        /*0e38*/ 	.word	0x00010630


	//   ....[4]....
        /*0e3c*/ 	.word	0x000118b0


	//----- nvinfo : EIATTR_MAX_THREADS
	.align		4
.L_32:
        /*0e40*/ 	.byte	0x04, 0x05
        /*0e42*/ 	.short	(.L_34 - .L_33)
.L_33:
        /*0e44*/ 	.word	0x00000180
        /*0e48*/ 	.word	0x00000001
        /*0e4c*/ 	.word	0x00000001


	//----- nvinfo : EIATTR_CRS_STACK_SIZE
	.align		4
.L_34:
        /*0e50*/ 	.byte	0x04, 0x1e
        /*0e52*/ 	.short	(.L_36 - .L_35)
.L_35:
        /*0e54*/ 	.word	0x00000000


	//----- nvinfo : EIATTR_CBANK_PARAM_SIZE
	.align		4
.L_36:
        /*0e58*/ 	.byte	0x03, 0x19
        /*0e5a*/ 	.short	0x0570


	//----- nvinfo : EIATTR_PARAM_CBANK
	.align		4
        /*0e5c*/ 	.byte	0x04, 0x0a
        /*0e5e*/ 	.short	(.L_38 - .L_37)
	.align		4
.L_37:
        /*0e60*/ 	.word	index@(.nv.constant0._ZN7cutlass13device_kernelINS_4gemm6kernel13GemmUniversalIN4cute5tupleIJiiiiEEENS1_10collective13CollectiveMmaINS1_43MainloopSm90TmaGmmaWarpSpecializedSparseFP8ILi5ENS5_IJNS4_1CILi1EEENSA_ILi2EEESB_EEENS1_35KernelTmaWarpSpecializedCooperativeEEENS5_IJNSA_ILi128EEENSA_ILi256EEESG_EEENS_12float_e4m3_tENS5_IJNS4_6LayoutINS5_IJiNS5_IJSC_iEEEiEEENS5_IJlNS5_IJSB_SC_EEElEEEEENSK_INS5_IJNS5_IJNSA_ILi64EEEiEEENS5_IJSG_iEEEiEEENS5_IJNS5_IJSG_NSA_ILi8192EEEEEENS5_IJSB_lEEElEEEEEEEESJ_NS5_IJlSB_lEEENS4_8TiledMMAINS4_8MMA_AtomIJNS4_4SM904GMMA6SPARSE32GMMA_64x256x64_F32E4M3E4M3_SS_TNILNS14_7ScaleInE1ELS17_1ELNS14_9SparseSelE0EEEEEENSK_INS5_IJSC_SB_SB_EEENS5_IJSB_NSA_ILi0EEES1C_EEEEENS5_IJNS4_10UnderscoreES1F_S1F_EEEEENS4_23SM90_TMA_LOAD_MULTICASTENS4_14ComposedLayoutINS4_7SwizzleILi2ELi4ELi3EEENS4_25smem_sparse_ptr_flag_bitsILi2ELi8EEENSK_INS5_IJNS5_IJSB_NSA_ILi8EEEEEENS5_IJSC_SQ_EEEEEENS5_IJNS5_IJS1C_SG_EEESN_EEEEEEEvNS4_8identityENS4_13SM90_TMA_LOADENS1J_INS1K_ILi3ELi4ELi3EEENS4_18smem_ptr_flag_bitsILi8EEENSK_INS5_IJS1O_SG_EEENS5_IJSG_SB_EEEEEEEvS1W_EENS_8epilogue10collective6detail29Sm90TmaWarpSpecializedAdapterINS27_15DefaultEpilogueIfNS5_IJSB_llEEES2B_NS26_6thread17LinearCombinationIfLi1EffLNS2C_9ScaleType4KindE0ELNS_15FloatRoundStyleE2EfEENS1_15EpilogueDefaultEEEEEvvEEEEvNT_6ParamsE)
        /*0e64*/ 	.short	0x0210
        /*0e66*/ 	.short	0x0570


	//----- nvinfo : EIATTR_SW_WAR
	.align		4
.L_38:
        /*0e68*/ 	.byte	0x04, 0x36
        /*0e6a*/ 	.short	(.L_40 - .L_39)
.L_39:
        /*0e6c*/ 	.word	0x00000008
.L_40:


//--------------------- .nv.callgraph             --------------------------
	.section	.nv.callgraph,"",@"SHT_CUDA_CALLGRAPH"
	.align	4
	.sectionentsize	8
	.align		4
        /*0000*/ 	.word	0x00000000
	.align		4
        /*0004*/ 	.word	0xffffffff
	.align		4
        /*0008*/ 	.word	0x00000000
	.align		4
        /*000c*/ 	.word	0xfffffffe
	.align		4
        /*0010*/ 	.word	0x00000000
	.align		4
        /*0014*/ 	.word	0xfffffffd
	.align		4
        /*0018*/ 	.word	0x00000000
	.align		4
        /*001c*/ 	.word	0xfffffffc


//--------------------- .nv.constant4             --------------------------
	.section	.nv.constant4,"a",@progbits
	.align	8
	.align		8
.nv.constant4:
        /*0000*/ 	.dword	_ZN39_INTERNAL_8ef8db96_4_k_cu_542a9f33_39864cuda3std3__45__cpo5beginE
	.align		8
        /*0008*/ 	.dword	_ZN39_INTERNAL_8ef8db96_4_k_cu_542a9f33_39864cuda3std3__45__cpo3endE
	.align		8
        /*0010*/ 	.dword	_ZN39_INTERNAL_8ef8db96_4_k_cu_542a9f33_39864cuda3std3__45__cpo6cbeginE
	.align		8
        /*0018*/ 	.dword	_ZN39_INTERNAL_8ef8db96_4_k_cu_542a9f33_39864cuda3std3__45__cpo4cendE
	.align		8
        /*0020*/ 	.dword	_ZN39_INTERNAL_8ef8db96_4_k_cu_542a9f33_39864cuda3std3__441_GLOBAL__N__8ef8db96_4_k_cu_542a9f33_39866ignoreE
	.align		8
        /*0028*/ 	.dword	_ZN39_INTERNAL_8ef8db96_4_k_cu_542a9f33_39864cuda3std3__419piecewise_constructE
	.align		8
        /*0030*/ 	.dword	_ZN39_INTERNAL_8ef8db96_4_k_cu_542a9f33_39864cuda3std3__48in_placeE
	.align		8
        /*0038*/ 	.dword	_ZN39_INTERNAL_8ef8db96_4_k_cu_542a9f33_39864cuda3std6ranges3__45__cpo4swapE
	.align		8
        /*0040*/ 	.dword	_ZN39_INTERNAL_8ef8db96_4_k_cu_542a9f33_39864cuda3std6ranges3__45__cpo9iter_moveE
	.align		8
        /*0048*/ 	.dword	_ZN39_INTERNAL_8ef8db96_4_k_cu_542a9f33_39864cute7productE
	.align		8
        /*0050*/ 	.dword	_ZN39_INTERNAL_8ef8db96_4_k_cu_542a9f33_39864cute1_E


//--------------------- .text._ZN7cutlass13device_kernelINS_4gemm6kernel13GemmUniversalIN4cute5tupleIJiiiiEEENS1_10collective13CollectiveMmaINS1_43MainloopSm90TmaGmmaWarpSpecializedSparseFP8ILi5ENS5_IJNS4_1CILi1EEENSA_ILi2EEESB_EEENS1_35KernelTmaWarpSpecializedCooperativeEEENS5_IJNSA_ILi128EEENSA_ILi256EEESG_EEENS_12float_e4m3_tENS5_IJNS4_6LayoutINS5_IJiNS5_IJSC_iEEEiEEENS5_IJlNS5_IJSB_SC_EEElEEEEENSK_INS5_IJNS5_IJNSA_ILi64EEEiEEENS5_IJSG_iEEEiEEENS5_IJNS5_IJSG_NSA_ILi8192EEEEEENS5_IJSB_lEEElEEEEEEEESJ_NS5_IJlSB_lEEENS4_8TiledMMAINS4_8MMA_AtomIJNS4_4SM904GMMA6SPARSE32GMMA_64x256x64_F32E4M3E4M3_SS_TNILNS14_7ScaleInE1ELS17_1ELNS14_9SparseSelE0EEEEEENSK_INS5_IJSC_SB_SB_EEENS5_IJSB_NSA_ILi0EEES1C_EEEEENS5_IJNS4_10UnderscoreES1F_S1F_EEEEENS4_23SM90_TMA_LOAD_MULTICASTENS4_14ComposedLayoutINS4_7SwizzleILi2ELi4ELi3EEENS4_25smem_sparse_ptr_flag_bitsILi2ELi8EEENSK_INS5_IJNS5_IJSB_NSA_ILi8EEEEEENS5_IJSC_SQ_EEEEEENS5_IJNS5_IJS1C_SG_EEESN_EEEEEEEvNS4_8identityENS4_13SM90_TMA_LOADENS1J_INS1K_ILi3ELi4ELi3EEENS4_18smem_ptr_flag_bitsILi8EEENSK_INS5_IJS1O_SG_EEENS5_IJSG_SB_EEEEEEEvS1W_EENS_8epilogue10collective6detail29Sm90TmaWarpSpecializedAdapterINS27_15DefaultEpilogueIfNS5_IJSB_llEEES2B_NS26_6thread17LinearCombinationIfLi1EffLNS2C_9ScaleType4KindE0ELNS_15FloatRoundStyleE2EfEENS1_15EpilogueDefaultEEEEEvvEEEEvNT_6ParamsE --------------------------
	.section	.text._ZN7cutlass13device_kernelINS_4gemm6kernel13GemmUniversalIN4cute5tupleIJiiiiEEENS1_10collective13CollectiveMmaINS1_43MainloopSm90TmaGmmaWarpSpecializedSparseFP8ILi5ENS5_IJNS4_1CILi1EEENSA_ILi2EEESB_EEENS1_35KernelTmaWarpSpecializedCooperativeEEENS5_IJNSA_ILi128EEENSA_ILi256EEESG_EEENS_12float_e4m3_tENS5_IJNS4_6LayoutINS5_IJiNS5_IJSC_iEEEiEEENS5_IJlNS5_IJSB_SC_EEElEEEEENSK_INS5_IJNS5_IJNSA_ILi64EEEiEEENS5_IJSG_iEEEiEEENS5_IJNS5_IJSG_NSA_ILi8192EEEEEENS5_IJSB_lEEElEEEEEEEESJ_NS5_IJlSB_lEEENS4_8TiledMMAINS4_8MMA_AtomIJNS4_4SM904GMMA6SPARSE32GMMA_64x256x64_F32E4M3E4M3_SS_TNILNS14_7ScaleInE1ELS17_1ELNS14_9SparseSelE0EEEEEENSK_INS5_IJSC_SB_SB_EEENS5_IJSB_NSA_ILi0EEES1C_EEEEENS5_IJNS4_10UnderscoreES1F_S1F_EEEEENS4_23SM90_TMA_LOAD_MULTICASTENS4_14ComposedLayoutINS4_7SwizzleILi2ELi4ELi3EEENS4_25smem_sparse_ptr_flag_bitsILi2ELi8EEENSK_INS5_IJNS5_IJSB_NSA_ILi8EEEEEENS5_IJSC_SQ_EEEEEENS5_IJNS5_IJS1C_SG_EEESN_EEEEEEEvNS4_8identityENS4_13SM90_TMA_LOADENS1J_INS1K_ILi3ELi4ELi3EEENS4_18smem_ptr_flag_bitsILi8EEENSK_INS5_IJS1O_SG_EEENS5_IJSG_SB_EEEEEEEvS1W_EENS_8epilogue10collective6detail29Sm90TmaWarpSpecializedAdapterINS27_15DefaultEpilogueIfNS5_IJSB_llEEES2B_NS26_6thread17LinearCombinationIfLi1EffLNS2C_9ScaleType4KindE0ELNS_15FloatRoundStyleE2EfEENS1_15EpilogueDefaultEEEEEvvEEEEvNT_6ParamsE,"ax",@progbits
	.align	128
.text._ZN7cutlass13device_kernelINS_4gemm6kernel13GemmUniversalIN4cute5tupleIJiiiiEEENS1_10collective13CollectiveMmaINS1_43MainloopSm90TmaGmmaWarpSpecializedSparseFP8ILi5ENS5_IJNS4_1CILi1EEENSA_ILi2EEESB_EEENS1_35KernelTmaWarpSpecializedCooperativeEEENS5_IJNSA_ILi128EEENSA_ILi256EEESG_EEENS_12float_e4m3_tENS5_IJNS4_6LayoutINS5_IJiNS5_IJSC_iEEEiEEENS5_IJlNS5_IJSB_SC_EEElEEEEENSK_INS5_IJNS5_IJNSA_ILi64EEEiEEENS5_IJSG_iEEEiEEENS5_IJNS5_IJSG_NSA_ILi8192EEEEEENS5_IJSB_lEEElEEEEEEEESJ_NS5_IJlSB_lEEENS4_8TiledMMAINS4_8MMA_AtomIJNS4_4SM904GMMA6SPARSE32GMMA_64x256x64_F32E4M3E4M3_SS_TNILNS14_7ScaleInE1ELS17_1ELNS14_9SparseSelE0EEEEEENSK_INS5_IJSC_SB_SB_EEENS5_IJSB_NSA_ILi0EEES1C_EEEEENS5_IJNS4_10UnderscoreES1F_S1F_EEEEENS4_23SM90_TMA_LOAD_MULTICASTENS4_14ComposedLayoutINS4_7SwizzleILi2ELi4ELi3EEENS4_25smem_sparse_ptr_flag_bitsILi2ELi8EEENSK_INS5_IJNS5_IJSB_NSA_ILi8EEEEEENS5_IJSC_SQ_EEEEEENS5_IJNS5_IJS1C_SG_EEESN_EEEEEEEvNS4_8identityENS4_13SM90_TMA_LOADENS1J_INS1K_ILi3ELi4ELi3EEENS4_18smem_ptr_flag_bitsILi8EEENSK_INS5_IJS1O_SG_EEENS5_IJSG_SB_EEEEEEEvS1W_EENS_8epilogue10collective6detail29Sm90TmaWarpSpecializedAdapterINS27_15DefaultEpilogueIfNS5_IJSB_llEEES2B_NS26_6thread17LinearCombinationIfLi1EffLNS2C_9ScaleType4KindE0ELNS_15FloatRoundStyleE2EfEENS1_15EpilogueDefaultEEEEEvvEEEEvNT_6ParamsE:
        .type           _ZN7cutlass13device_kernelINS_4gemm6kernel13GemmUniversalIN4cute5tupleIJiiiiEEENS1_10collective13CollectiveMmaINS1_43MainloopSm90TmaGmmaWarpSpecializedSparseFP8ILi5ENS5_IJNS4_1CILi1EEENSA_ILi2EEESB_EEENS1_35KernelTmaWarpSpecializedCooperativeEEENS5_IJNSA_ILi128EEENSA_ILi256EEESG_EEENS_12float_e4m3_tENS5_IJNS4_6LayoutINS5_IJiNS5_IJSC_iEEEiEEENS5_IJlNS5_IJSB_SC_EEElEEEEENSK_INS5_IJNS5_IJNSA_ILi64EEEiEEENS5_IJSG_iEEEiEEENS5_IJNS5_IJSG_NSA_ILi8192EEEEEENS5_IJSB_lEEElEEEEEEEESJ_NS5_IJlSB_lEEENS4_8TiledMMAINS4_8MMA_AtomIJNS4_4SM904GMMA6SPARSE32GMMA_64x256x64_F32E4M3E4M3_SS_TNILNS14_7ScaleInE1ELS17_1ELNS14_9SparseSelE0EEEEEENSK_INS5_IJSC_SB_SB_EEENS5_IJSB_NSA_ILi0EEES1C_EEEEENS5_IJNS4_10UnderscoreES1F_S1F_EEEEENS4_23SM90_TMA_LOAD_MULTICASTENS4_14ComposedLayoutINS4_7SwizzleILi2ELi4ELi3EEENS4_25smem_sparse_ptr_flag_bitsILi2ELi8EEENSK_INS5_IJNS5_IJSB_NSA_ILi8EEEEEENS5_IJSC_SQ_EEEEEENS5_IJNS5_IJS1C_SG_EEESN_EEEEEEEvNS4_8identityENS4_13SM90_TMA_LOADENS1J_INS1K_ILi3ELi4ELi3EEENS4_18smem_ptr_flag_bitsILi8EEENSK_INS5_IJS1O_SG_EEENS5_IJSG_SB_EEEEEEEvS1W_EENS_8epilogue10collective6detail29Sm90TmaWarpSpecializedAdapterINS27_15DefaultEpilogueIfNS5_IJSB_llEEES2B_NS26_6thread17LinearCombinationIfLi1EffLNS2C_9ScaleType4KindE0ELNS_15FloatRoundStyleE2EfEENS1_15EpilogueDefaultEEEEEvvEEEEvNT_6ParamsE,@function
        .size           _ZN7cutlass13device_kernelINS_4gemm6kernel13GemmUniversalIN4cute5tupleIJiiiiEEENS1_10collective13CollectiveMmaINS1_43MainloopSm90TmaGmmaWarpSpecializedSparseFP8ILi5ENS5_IJNS4_1CILi1EEENSA_ILi2EEESB_EEENS1_35KernelTmaWarpSpecializedCooperativeEEENS5_IJNSA_ILi128EEENSA_ILi256EEESG_EEENS_12float_e4m3_tENS5_IJNS4_6LayoutINS5_IJiNS5_IJSC_iEEEiEEENS5_IJlNS5_IJSB_SC_EEElEEEEENSK_INS5_IJNS5_IJNSA_ILi64EEEiEEENS5_IJSG_iEEEiEEENS5_IJNS5_IJSG_NSA_ILi8192EEEEEENS5_IJSB_lEEElEEEEEEEESJ_NS5_IJlSB_lEEENS4_8TiledMMAINS4_8MMA_AtomIJNS4_4SM904GMMA6SPARSE32GMMA_64x256x64_F32E4M3E4M3_SS_TNILNS14_7ScaleInE1ELS17_1ELNS14_9SparseSelE0EEEEEENSK_INS5_IJSC_SB_SB_EEENS5_IJSB_NSA_ILi0EEES1C_EEEEENS5_IJNS4_10UnderscoreES1F_S1F_EEEEENS4_23SM90_TMA_LOAD_MULTICASTENS4_14ComposedLayoutINS4_7SwizzleILi2ELi4ELi3EEENS4_25smem_sparse_ptr_flag_bitsILi2ELi8EEENSK_INS5_IJNS5_IJSB_NSA_ILi8EEEEEENS5_IJSC_SQ_EEEEEENS5_IJNS5_IJS1C_SG_EEESN_EEEEEEEvNS4_8identityENS4_13SM90_TMA_LOADENS1J_INS1K_ILi3ELi4ELi3EEENS4_18smem_ptr_flag_bitsILi8EEENSK_INS5_IJS1O_SG_EEENS5_IJSG_SB_EEEEEEEvS1W_EENS_8epilogue10collective6detail29Sm90TmaWarpSpecializedAdapterINS27_15DefaultEpilogueIfNS5_IJSB_llEEES2B_NS26_6thread17LinearCombinationIfLi1EffLNS2C_9ScaleType4KindE0ELNS_15FloatRoundStyleE2EfEENS1_15EpilogueDefaultEEEEEvvEEEEvNT_6ParamsE,(.L_x_260 - _ZN7cutlass13device_kernelINS_4gemm6kernel13GemmUniversalIN4cute5tupleIJiiiiEEENS1_10collective13CollectiveMmaINS1_43MainloopSm90TmaGmmaWarpSpecializedSparseFP8ILi5ENS5_IJNS4_1CILi1EEENSA_ILi2EEESB_EEENS1_35KernelTmaWarpSpecializedCooperativeEEENS5_IJNSA_ILi128EEENSA_ILi256EEESG_EEENS_12float_e4m3_tENS5_IJNS4_6LayoutINS5_IJiNS5_IJSC_iEEEiEEENS5_IJlNS5_IJSB_SC_EEElEEEEENSK_INS5_IJNS5_IJNSA_ILi64EEEiEEENS5_IJSG_iEEEiEEENS5_IJNS5_IJSG_NSA_ILi8192EEEEEENS5_IJSB_lEEElEEEEEEEESJ_NS5_IJlSB_lEEENS4_8TiledMMAINS4_8MMA_AtomIJNS4_4SM904GMMA6SPARSE32GMMA_64x256x64_F32E4M3E4M3_SS_TNILNS14_7ScaleInE1ELS17_1ELNS14_9SparseSelE0EEEEEENSK_INS5_IJSC_SB_SB_EEENS5_IJSB_NSA_ILi0EEES1C_EEEEENS5_IJNS4_10UnderscoreES1F_S1F_EEEEENS4_23SM90_TMA_LOAD_MULTICASTENS4_14ComposedLayoutINS4_7SwizzleILi2ELi4ELi3EEENS4_25smem_sparse_ptr_flag_bitsILi2ELi8EEENSK_INS5_IJNS5_IJSB_NSA_ILi8EEEEEENS5_IJSC_SQ_EEEEEENS5_IJNS5_IJS1C_SG_EEESN_EEEEEEEvNS4_8identityENS4_13SM90_TMA_LOADENS1J_INS1K_ILi3ELi4ELi3EEENS4_18smem_ptr_flag_bitsILi8EEENSK_INS5_IJS1O_SG_EEENS5_IJSG_SB_EEEEEEEvS1W_EENS_8epilogue10collective6detail29Sm90TmaWarpSpecializedAdapterINS27_15DefaultEpilogueIfNS5_IJSB_llEEES2B_NS26_6thread17LinearCombinationIfLi1EffLNS2C_9ScaleType4KindE0ELNS_15FloatRoundStyleE2EfEENS1_15EpilogueDefaultEEEEEvvEEEEvNT_6ParamsE)
        .other          _ZN7cutlass13device_kernelINS_4gemm6kernel13GemmUniversalIN4cute5tupleIJiiiiEEENS1_10collective13CollectiveMmaINS1_43MainloopSm90TmaGmmaWarpSpecializedSparseFP8ILi5ENS5_IJNS4_1CILi1EEENSA_ILi2EEESB_EEENS1_35KernelTmaWarpSpecializedCooperativeEEENS5_IJNSA_ILi128EEENSA_ILi256EEESG_EEENS_12float_e4m3_tENS5_IJNS4_6LayoutINS5_IJiNS5_IJSC_iEEEiEEENS5_IJlNS5_IJSB_SC_EEElEEEEENSK_INS5_IJNS5_IJNSA_ILi64EEEiEEENS5_IJSG_iEEEiEEENS5_IJNS5_IJSG_NSA_ILi8192EEEEEENS5_IJSB_lEEElEEEEEEEESJ_NS5_IJlSB_lEEENS4_8TiledMMAINS4_8MMA_AtomIJNS4_4SM904GMMA6SPARSE32GMMA_64x256x64_F32E4M3E4M3_SS_TNILNS14_7ScaleInE1ELS17_1ELNS14_9SparseSelE0EEEEEENSK_INS5_IJSC_SB_SB_EEENS5_IJSB_NSA_ILi0EEES1C_EEEEENS5_IJNS4_10UnderscoreES1F_S1F_EEEEENS4_23SM90_TMA_LOAD_MULTICASTENS4_14ComposedLayoutINS4_7SwizzleILi2ELi4ELi3EEENS4_25smem_sparse_ptr_flag_bitsILi2ELi8EEENSK_INS5_IJNS5_IJSB_NSA_ILi8EEEEEENS5_IJSC_SQ_EEEEEENS5_IJNS5_IJS1C_SG_EEESN_EEEEEEEvNS4_8identityENS4_13SM90_TMA_LOADENS1J_INS1K_ILi3ELi4ELi3EEENS4_18smem_ptr_flag_bitsILi8EEENSK_INS5_IJS1O_SG_EEENS5_IJSG_SB_EEEEEEEvS1W_EENS_8epilogue10collective6detail29Sm90TmaWarpSpecializedAdapterINS27_15DefaultEpilogueIfNS5_IJSB_llEEES2B_NS26_6thread17LinearCombinationIfLi1EffLNS2C_9ScaleType4KindE0ELNS_15FloatRoundStyleE2EfEENS1_15EpilogueDefaultEEEEEvvEEEEvNT_6ParamsE,@"STO_CUDA_ENTRY STV_DEFAULT"
_ZN7cutlass13device_kernelINS_4gemm6kernel13GemmUniversalIN4cute5tupleIJiiiiEEENS1_10collective13CollectiveMmaINS1_43MainloopSm90TmaGmmaWarpSpecializedSparseFP8ILi5ENS5_IJNS4_1CILi1EEENSA_ILi2EEESB_EEENS1_35KernelTmaWarpSpecializedCooperativeEEENS5_IJNSA_ILi128EEENSA_ILi256EEESG_EEENS_12float_e4m3_tENS5_IJNS4_6LayoutINS5_IJiNS5_IJSC_iEEEiEEENS5_IJlNS5_IJSB_SC_EEElEEEEENSK_INS5_IJNS5_IJNSA_ILi64EEEiEEENS5_IJSG_iEEEiEEENS5_IJNS5_IJSG_NSA_ILi8192EEEEEENS5_IJSB_lEEElEEEEEEEESJ_NS5_IJlSB_lEEENS4_8TiledMMAINS4_8MMA_AtomIJNS4_4SM904GMMA6SPARSE32GMMA_64x256x64_F32E4M3E4M3_SS_TNILNS14_7ScaleInE1ELS17_1ELNS14_9SparseSelE0EEEEEENSK_INS5_IJSC_SB_SB_EEENS5_IJSB_NSA_ILi0EEES1C_EEEEENS5_IJNS4_10UnderscoreES1F_S1F_EEEEENS4_23SM90_TMA_LOAD_MULTICASTENS4_14ComposedLayoutINS4_7SwizzleILi2ELi4ELi3EEENS4_25smem_sparse_ptr_flag_bitsILi2ELi8EEENSK_INS5_IJNS5_IJSB_NSA_ILi8EEEEEENS5_IJSC_SQ_EEEEEENS5_IJNS5_IJS1C_SG_EEESN_EEEEEEEvNS4_8identityENS4_13SM90_TMA_LOADENS1J_INS1K_ILi3ELi4ELi3EEENS4_18smem_ptr_flag_bitsILi8EEENSK_INS5_IJS1O_SG_EEENS5_IJSG_SB_EEEEEEEvS1W_EENS_8epilogue10collective6detail29Sm90TmaWarpSpecializedAdapterINS27_15DefaultEpilogueIfNS5_IJSB_llEEES2B_NS26_6thread17LinearCombinationIfLi1EffLNS2C_9ScaleType4KindE0ELNS_15FloatRoundStyleE2EfEENS1_15EpilogueDefaultEEEEEvvEEEEvNT_6ParamsE:
[----:B------:R-:W0:Y:S02]  /*0000*/  LDC R1, c[0x0][0x28] ;  /* 0x00000a00ff017b82 */ /* 0x000e240000000800 */
[----:B0-----:R-:W-:Y:S01]  /*0010*/  VIADD R1, R1, 0xffffff00 ;  /* 0xffffff0001017836 */ /* 0x001fe20000000000 */
[----:B------:R-:W0:Y:S01]  /*0020*/  S2R R5, SR_TID.X ;  /* 0x0000000000057919 */ /* 0x000e220000002100 */
[----:B------:R-:W-:Y:S01]  /*0030*/  ELECT P0, URZ, PT ;  /* 0x00000000003f782f */ /* 0x000fe20003800000 */
[----:B------:R-:W-:Y:S01]  /*0040*/  BSSY B0, `(.L_x_0) ;  /* 0x0000018000007945 */ /* 0x000fe20003800000 */
[--C-:B0-----:R-:W-:Y:S02]  /*0050*/  SHF.R.U32.HI R0, RZ, 0x5, R5.reuse ;  /* 0x00000005ff007819 */ /* 0x101fe40000011605 */
[----:B------:R-:W-:-:S03]  /*0060*/  SHF.R.U32.HI R2, RZ, 0x7, R5 ;  /* 0x00000007ff027819 */ /* 0x000fc60000011605 */
[----:B------:R-:W0:Y:S04]  /*0070*/  SHFL.IDX PT, R3, R0, RZ, 0x1f ;  /* 0x00001fff00037589 */ /* 0x000e2800000e0000 */
[----:B------:R-:W1:Y:S01]  /*0080*/  SHFL.IDX PT, R2, R2, RZ, 0x1f ;  /* 0x00001fff02027589 */ /* 0x000e6200000e0000 */
[----:B0-----:R-:W-:Y:S02]  /*0090*/  R2UR UR4, R3 ;  /* 0x00000000030472ca */ /* 0x001fe400000e0000 */
[----:B-1----:R-:W-:-:S11]  /*00a0*/  R2UR UR6, R2 ;  /* 0x00000000020672ca */ /* 0x002fd600000e0000 */
[----:B------:R-:W-:Y:S02]  /*00b0*/  USHF.R.S32.HI UR5, URZ, 0x1f, UR4 ;  /* 0x0000001f3f057899 */ /* 0x000fe40008011404 */
[----:B------:R-:W-:Y:S02]  /*00c0*/  ISETP.NE.OR P0, PT, RZ, UR4, !P0 ;  /* 0x00000004ff007c0c */ /* 0x000fe4000c705670 */
[----:B------:R-:W-:-:S04]  /*00d0*/  ULEA.HI UR5, UR5, UR4, URZ, 0x2 ;  /* 0x0000000405057291 */ /* 0x000fc8000f8f103f */
[----:B------:R-:W-:-:S04]  /*00e0*/  ULOP3.LUT UR5, UR5, 0xfffffffc, URZ, 0xc0, !UPT ;  /* 0xfffffffc05057892 */ /* 0x000fc8000f8ec03f */
[----:B------:R-:W-:-:S03]  /*00f0*/  UIADD3 UR8, UR4, -UR5, URZ ;  /* 0x8000000504087290 */ /* 0x000fc6000fffe03f */
[----:B------:R-:W-:Y:S09]  /*0100*/  @P0 BRA `(.L_x_1) ;  /* 0x00000000002c0947 */ /* 0x000ff20003800000 */
[----:B------:R-:W-:Y:S02]  /*0110*/  ULDC.64 UR4, c[0x0][0x198] ;  /* 0x0000660000047ab9 */ /* 0x000fe40000000a00 */
[----:B------:R-:W-:Y:S02]  /*0120*/  UIADD3 UR10, UP0, UR4, 0xf0, URZ ;  /* 0x000000f0040a7890 */ /* 0x000fe4000ff1e03f */
[----:B------:R-:W-:Y:S02]  /*0130*/  UIADD3 UR12, UP1, UR4, 0x1f0, URZ ;  /* 0x000001f0040c7890 */ /* 0x000fe4000ff3e03f */
[----:B------:R-:W-:Y:S02]  /*0140*/  UIADD3 UR4, UP2, UR4, 0x2f0, URZ ;  /* 0x000002f004047890 */ /* 0x000fe4000ff5e03f */
[----:B------:R-:W-:Y:S02]  /*0150*/  UIADD3.X UR11, URZ, UR5, URZ, UP0, !UPT ;  /* 0x000000053f0b7290 */ /* 0x000fe400087fe43f */
[----:B------:R-:W-:-:S02]  /*0160*/  UIADD3.X UR13, URZ, UR5, URZ, UP1, !UPT ;  /* 0x000000053f0d7290 */ /* 0x000fc40008ffe43f */
[----:B------:R-:W-:-:S05]  /*0170*/  UIADD3.X UR5, URZ, UR5, URZ, UP2, !UPT ;  /* 0x000000053f057290 */ /* 0x000fca00097fe43f */
[----:B------:R0:W-:Y:S02]  /*0180*/  UTMACCTL.PF [UR10] ;  /* 0x000000000a0079b9 */ /* 0x0001e40008040000 */
[----:B------:R0:W-:Y:S02]  /*0190*/  UTMACCTL.PF [UR12] ;  /* 0x000000000c0079b9 */ /* 0x0001e40008040000 */
[----:B------:R0:W-:Y:S02]  /*01a0*/  UTMACCTL.PF [UR4] ;  /* 0x00000000040079b9 */ /* 0x0001e40008040000 */
[----:B0-----:R-:W-:Y:S01]  /*01b0*/  NOP ;  /* 0x0000000000007918 */ /* 0x001fe20000000000 */
.L_x_1:
[----:B------:R-:W-:Y:S05]  /*01c0*/  BSYNC B0 ;  /* 0x0000000000007941 */ /* 0x000fea0003800000 */
.L_x_0:
[----:B------:R-:W0:Y:S01]  /*01d0*/  SHFL.IDX PT, R3, R0, RZ, 0x1f ;  /* 0x00001fff00037589 */ /* 0x000e2200000e0000 */
[----:B------:R-:W-:Y:S01]  /*01e0*/  UISETP.NE.AND UP0, UPT, UR8, 0x3, UPT ;  /* 0x000000030800788c */ /* 0x000fe2000bf05270 */
[----:B------:R-:W-:Y:S01]  /*01f0*/  ISETP.NE.AND P2, PT, RZ, UR6, PT ;  /* 0x00000006ff007c0c */ /* 0x000fe2000bf45270 */
[----:B------:R-:W-:Y:S02]  /*0200*/  UIADD3 UR10, UR6, -0x1, URZ ;  /* 0xffffffff060a7890 */ /* 0x000fe4000fffe03f */
[----:B------:R-:W-:Y:S02]  /*0210*/  UISETP.EQ.OR UP0, UPT, UR8, URZ, !UP0 ;  /* 0x0000003f0800728c */ /* 0x000fe4000c702670 */
[----:B------:R-:W-:Y:S02]  /*0220*/  UISETP.GE.U32.AND UP1, UPT, UR10, 0x2, UPT ;  /* 0x000000020a00788c */ /* 0x000fe4000bf26070 */
[----:B------:R-:W-:-:S04]  /*0230*/  UISETP.EQ.AND UP0, UPT, UR6, URZ, UP0 ;  /* 0x0000003f0600728c */ /* 0x000fc80008702270 */
[----:B------:R-:W-:-:S04]  /*0240*/  USEL UR13, URZ, 0x1, !UP0 ;  /* 0x000000013f0d7887 */ /* 0x000fc8000c000000 */
[----:B------:R-:W-:Y:S01]  /*0250*/  USEL UR13, UR13, 0x2, UP1 ;  /* 0x000000020d0d7887 */ /* 0x000fe20008800000 */
[----:B0-----:R-:W-:-:S13]  /*0260*/  ISETP.NE.AND P0, PT, R3, RZ, PT ;  /* 0x000000ff0300720c */ /* 0x001fda0003f05270 */
[----:B------:R-:W-:Y:S05]  /*0270*/  @P0 BRA `(.L_x_2) ;  /* 0x0000000000600947 */ /* 0x000fea0003800000 */
[----:B------:R-:W0:Y:S01]  /*0280*/  S2UR UR9, SR_CgaCtaId ;  /* 0x00000000000979c3 */ /* 0x000e220000008800 */
[----:B------:R-:W-:Y:S01]  /*0290*/  UMOV UR4, 0x400 ;  /* 0x0000040000047882 */ /* 0x000fe20000000000 */
[----:B------:R-:W-:Y:S01]  /*02a0*/  UMOV UR5, 0x1 ;  /* 0x0000000100057882 */ /* 0x000fe20000000000 */
[----:B------:R-:W-:Y:S01]  /*02b0*/  UMOV UR6, 0x4 ;  /* 0x0000000400067882 */ /* 0x000fe20000000000 */
[----:B------:R-:W-:Y:S01]  /*02c0*/  ELECT P0, URZ, PT ;  /* 0x00000000003f782f */ /* 0x000fe20003800000 */
[----:B------:R-:W-:-:S04]  /*02d0*/  UIADD3 UR6, -UR6, 0x100000, URZ ;  /* 0x0010000006067890 */ /* 0x000fc8000fffe13f */
[----:B------:R-:W-:Y:S02]  /*02e0*/  USHF.L.U32 UR7, UR6, 0xb, URZ ;  /* 0x0000000b06077899 */ /* 0x000fe4000800063f */
[----:B------:R-:W-:Y:S02]  /*02f0*/  USHF.L.U32 UR6, UR6, 0x1, URZ ;  /* 0x0000000106067899 */ /* 0x000fe4000800063f */
[----:B0-----:R-:W-:Y:S02]  /*0300*/  ULEA UR9, UR9, UR4, 0x18 ;  /* 0x0000000409097291 */ /* 0x001fe4000f8ec03f */
[----:B------:R-:W-:-:S04]  /*0310*/  UIADD3 UR4, -UR5, 0x100000, URZ ;  /* 0x0010000005047890 */ /* 0x000fc8000fffe13f */
[----:B------:R-:W-:Y:S02]  /*0320*/  USHF.L.U32 UR5, UR4, 0xb, URZ ;  /* 0x0000000b04057899 */ /* 0x000fe4000800063f */
[----:B------:R-:W-:Y:S01]  /*0330*/  USHF.L.U32 UR4, UR4, 0x1, URZ ;  /* 0x0000000104047899 */ /* 0x000fe2000800063f */
[----:B------:R-:W0:Y:S11]  /*0340*/  FENCE.VIEW.ASYNC.S ;  /* 0x00000000000073c6 */ /* 0x000e360000000000 */
[----:B0-----:R0:W1:Y:S01]  /*0350*/  SYNCS.EXCH.64 URZ, [UR9], UR4 ;  /* 0x00000004093f75b2 */ /* 0x0010620008000100 */
[----:B------:R0:W2:Y:S01]  /*0360*/  SYNCS.EXCH.64 URZ, [UR9+0x28], UR6 ;  /* 0x00002806093f75b2 */ /* 0x0000a20008000100 */
[----:B------:R0:W3:Y:S01]  /*0370*/  SYNCS.EXCH.64 URZ, [UR9+0x8], UR4 ;  /* 0x00000804093f75b2 */ /* 0x0000e20008000100 */
[----:B------:R0:W4:Y:S01]  /*0380*/  SYNCS.EXCH.64 URZ, [UR9+0x30], UR6 ;  /* 0x00003006093f75b2 */ /* 0x0001220008000100 */
[----:B------:R0:W0:Y:S01]  /*0390*/  SYNCS.EXCH.64 URZ, [UR9+0x10], UR4 ;  /* 0x00001004093f75b2 */ /* 0x0000220008000100 */
[----:B------:R0:W0:Y:S01]  /*03a0*/  SYNCS.EXCH.64 URZ, [UR9+0x38], UR6 ;  /* 0x00003806093f75b2 */ /* 0x0000220008000100 */
[----:B------:R0:W0:Y:S01]  /*03b0*/  SYNCS.EXCH.64 URZ, [UR9+0x18], UR4 ;  /* 0x00001804093f75b2 */ /* 0x0000220008000100 */
[----:B------:R0:W0:Y:S01]  /*03c0*/  SYNCS.EXCH.64 URZ, [UR9+0x40], UR6 ;  /* 0x00004006093f75b2 */ /* 0x0000220008000100 */
[----:B------:R0:W0:Y:S01]  /*03d0*/  SYNCS.EXCH.64 URZ, [UR9+0x20], UR4 ;  /* 0x00002004093f75b2 */ /* 0x0000220008000100 */
[----:B------:R0:W0:Y:S01]  /*03e0*/  SYNCS.EXCH.64 URZ, [UR9+0x48], UR6 ;  /* 0x00004806093f75b2 */ /* 0x0000220008000100 */
[----:B------:R-:W-:Y:S01]  /*03f0*/  NOP ;  /* 0x0000000000007918 */ /* 0x000fe20000000000 */
.L_x_2:
[----:B------:R-:W-:Y:S01]  /*0400*/  SHF.R.S32.HI R4, RZ, 0x1f, R5 ;  /* 0x0000001fff047819 */ /* 0x000fe20000011405 */
[----:B------:R-:W5:Y:S01]  /*0410*/  SHFL.IDX PT, R0, R0, RZ, 0x1f ;  /* 0x00001fff00007589 */ /* 0x000f6200000e0000 */
[----:B------:R-:W-:Y:S01]  /*0420*/  ELECT P0, URZ, PT ;  /* 0x00000000003f782f */ /* 0x000fe20003800000 */
[----:B0-----:R-:W0:Y:S01]  /*0430*/  S2UR UR9, SR_CTAID.X ;  /* 0x00000000000979c3 */ /* 0x001e220000002500 */
[----:B------:R-:W-:Y:S01]  /*0440*/  LEA.HI R4, R4, R5, RZ, 0x7 ;  /* 0x0000000504047211 */ /* 0x000fe200078f38ff */
[----:B------:R-:W1:Y:S01]  /*0450*/  S2R R2, SR_CTAID.Y ;  /* 0x0000000000027919 */ /* 0x000e620000002600 */
[----:B------:R-:W-:Y:S01]  /*0460*/  SHF.R.S32.HI R6, RZ, 0x1f, R3 ;  /* 0x0000001fff067819 */ /* 0x000fe20000011403 */
[----:B------:R-:W-:Y:S01]  /*0470*/  ULDC UR4, c[0x0][0x154] ;  /* 0x0000550000047ab9 */ /* 0x000fe20000000800 */
[----:B------:R-:W-:Y:S01]  /*0480*/  LOP3.LUT R4, R4, 0xffffff80, RZ, 0xc0, !PT ;  /* 0xffffff8004047812 */ /* 0x000fe200078ec0ff */
[----:B------:R-:W-:Y:S01]  /*0490*/  NOP ;  /* 0x0000000000007918 */ /* 0x000fe20000000000 */
[----:B------:R-:W-:Y:S01]  /*04a0*/  LEA.HI R6, R6, R3, RZ, 0x2 ;  /* 0x0000000306067211 */ /* 0x000fe200078f10ff */
[----:B------:R-:W2:Y:S01]  /*04b0*/  LDC R11, c[0x0][0x148] ;  /* 0x00005200ff0b7b82 */ /* 0x000ea20000000800 */
[----:B------:R-:W-:Y:S01]  /*04c0*/  NOP ;  /* 0x0000000000007918 */ /* 0x000fe20000000000 */
[----:B------:R-:W-:Y:S01]  /*04d0*/  IMAD.IADD R4, R5, 0x1, -R4 ;  /* 0x0000000105047824 */ /* 0x000fe200078e0a04 */
[----:B------:R-:W-:-:S04]  /*04e0*/  LOP3.LUT R6, R6, 0x3ffffffc, RZ, 0xc0, !PT ;  /* 0x3ffffffc06067812 */ /* 0x000fc800078ec0ff */
[----:B------:R-:W-:Y:S01]  /*04f0*/  SHF.R.S32.HI R5, RZ, 0x1f, R4 ;  /* 0x0000001fff057819 */ /* 0x000fe20000011404 */
[----:B------:R-:W-:Y:S01]  /*0500*/  IMAD.IADD R6, R3, 0x1, -R6 ;  /* 0x0000000103067824 */ /* 0x000fe200078e0a06 */
[----:B------:R-:W3:Y:S02]  /*0510*/  LDC R8, c[0x0][0x144] ;  /* 0x00005100ff087b82 */ /* 0x000ee40000000800 */
[----:B------:R-:W-:Y:S02]  /*0520*/  LEA.HI R5, R5, R4, RZ, 0x3 ;  /* 0x0000000405057211 */ /* 0x000fe400078f18ff */
[----:B-----5:R-:W-:Y:S02]  /*0530*/  ISETP.NE.OR P0, PT, R0, RZ, !P0 ;  /* 0x000000ff0000720c */ /* 0x020fe40004705670 */
[--C-:B------:R-:W-:Y:S02]  /*0540*/  SHF.R.S32.HI R0, RZ, 0x3, R5.reuse ;  /* 0x00000003ff007819 */ /* 0x100fe40000011405 */
[----:B------:R-:W-:-:S04]  /*0550*/  SHF.R.S32.HI R5, RZ, 0x1f, R5 ;  /* 0x0000001fff057819 */ /* 0x000fc80000011405 */
[----:B------:R-:W-:-:S04]  /*0560*/  LEA.HI R5, R5, R0, RZ, 0x2 ;  /* 0x0000000005057211 */ /* 0x000fc800078f10ff */
[----:B------:R-:W-:Y:S01]  /*0570*/  LOP3.LUT R5, R5, 0xfffffffc, RZ, 0xc0, !PT ;  /* 0xfffffffc05057812 */ /* 0x000fe200078ec0ff */
[----:B------:R-:W-:Y:S01]  /*0580*/  VOTEU.ALL UP0, P0 ;  /* 0x00000000003f7886 */ /* 0x000fe20000000000 */
[----:B-1----:R-:W-:Y:S01]  /*0590*/  I2FP.F32.U32 R7, R2 ;  /* 0x0000000200077245 */ /* 0x002fe20000201000 */
[----:B------:R-:W-:Y:S02]  /*05a0*/  VOTEU.ALL UP1, P0 ;  /* 0x00000000003f7886 */ /* 0x000fe40000020000 */
[----:B------:R-:W-:Y:S01]  /*05b0*/  IMAD.IADD R5, R0, 0x1, -R5 ;  /* 0x0000000100057824 */ /* 0x000fe200078e0a05 */
[----:B------:R-:W1:Y:S01]  /*05c0*/  @!UP0 S2UR UR7, SR_CgaCtaId ;  /* 0x00000000000789c3 */ /* 0x000e620000008800 */
[----:B0-----:R-:W-:Y:S01]  /*05d0*/  I2FP.F32.U32 R0, UR9 ;  /* 0x0000000900007c45 */ /* 0x001fe20008201000 */
[----:B------:R-:W-:Y:S01]  /*05e0*/  FMUL R9, R7, UR4 ;  /* 0x0000000407097c20 */ /* 0x000fe20008400000 */
[----:B------:R-:W-:Y:S01]  /*05f0*/  IMAD R5, R6, 0x4, R5 ;  /* 0x0000000406057824 */ /* 0x000fe200078e0205 */
[----:B------:R-:W-:Y:S01]  /*0600*/  ULDC UR4, c[0x0][0x150] ;  /* 0x0000540000047ab9 */ /* 0x000fe20000000800 */
[----:B------:R-:W-:Y:S01]  /*0610*/  @!UP0 UMOV UR6, 0x400 ;  /* 0x0000040000068882 */ /* 0x000fe20000000000 */
[----:B------:R-:W-:Y:S01]  /*0620*/  FMUL R7, R0, UR4 ;  /* 0x0000000400077c20 */ /* 0x000fe20008400000 */
[----:B------:R-:W-:Y:S01]  /*0630*/  IMAD.SHL.U32 R0, R5, 0x4, RZ ;  /* 0x0000000405007824 */ /* 0x000fe200078e00ff */
[----:B------:R-:W0:Y:S01]  /*0640*/  LDC R6, c[0x0][0x140] ;  /* 0x00005000ff067b82 */ /* 0x000e220000000800 */
[----:B------:R-:W5:Y:S01]  /*0650*/  F2I.U32.TRUNC.NTZ R9, R9 ;  /* 0x0000000900097305 */ /* 0x000f62000020f000 */
[----:B------:R-:W-:-:S02]  /*0660*/  UMOV UR4, 0x20 ;  /* 0x0000002000047882 */ /* 0x000fc40000000000 */
[----:B------:R-:W-:Y:S01]  /*0670*/  LOP3.LUT R10, R5, 0xc, R0, 0x78, !PT ;  /* 0x0000000c050a7812 */ /* 0x000fe200078e7800 */
[----:B------:R-:W-:-:S04]  /*0680*/  @!UP0 UIADD3 UR4, -UR4, 0x100000, URZ ;  /* 0x0010000004048890 */ /* 0x000fc8000fffe13f */
[----:B------:R-:W-:Y:S02]  /*0690*/  @!UP0 USHF.L.U32 UR5, UR4, 0xb, URZ ;  /* 0x0000000b04058899 */ /* 0x000fe4000800063f */
[----:B------:R-:W-:Y:S01]  /*06a0*/  @!UP0 USHF.L.U32 UR4, UR4, 0x1, URZ ;  /* 0x0000000104048899 */ /* 0x000fe2000800063f */
[----:B------:R-:W4:Y:S01]  /*06b0*/  F2I.U32.TRUNC.NTZ R7, R7 ;  /* 0x0000000700077305 */ /* 0x000f22000020f000 */
[----:B------:R0:W-:Y:S01]  /*06c0*/  STL [R1+0x78], R10 ;  /* 0x0000780a01007387 */ /* 0x0001e20000100800 */
[----:B-----5:R-:W-:Y:S01]  /*06d0*/  IMAD.MOV R12, RZ, RZ, -R9 ;  /* 0x000000ffff0c7224 */ /* 0x020fe200078e0a09 */
[----:B-1----:R-:W-:Y:S01]  /*06e0*/  @!UP0 ULEA UR6, UR7, UR6, 0x18 ;  /* 0x0000000607068291 */ /* 0x002fe2000f8ec03f */
[----:B------:R-:W-:Y:S02]  /*06f0*/  VOTEU.ALL UP0, P0 ;  /* 0x00000000003f7886 */ /* 0x000fe40000000000 */
[----:B--2---:R-:W-:Y:S01]  /*0700*/  IMAD R5, R11, R12, R2 ;  /* 0x0000000c0b057224 */ /* 0x004fe200078e0202 */
[----:B------:R-:W-:-:S02]  /*0710*/  LOP3.LUT P0, RZ, R4, 0x7, RZ, 0xc0, !PT ;  /* 0x0000000704ff7812 */ /* 0x000fc4000780c0ff */
[----:B0-----:R-:W-:Y:S01]  /*0720*/  ISETP.EQ.U32.AND P3, PT, R6, 0x1, PT ;  /* 0x000000010600780c */ /* 0x001fe20003f62070 */
[----:B----4-:R-:W-:Y:S01]  /*0730*/  IMAD.MOV R7, RZ, RZ, -R7 ;  /* 0x000000ffff077224 */ /* 0x010fe200078e0a07 */
[----:B------:R-:W-:Y:S02]  /*0740*/  ISETP.NE.AND P1, PT, R5, R10, PT ;  /* 0x0000000a0500720c */ /* 0x000fe40003f25270 */
[----:B------:R-:W-:Y:S01]  /*0750*/  ISETP.LT.U32.AND P0, PT, R10, 0x2, !P0 ;  /* 0x000000020a00780c */ /* 0x000fe20004701070 */
[----:B---3--:R-:W-:Y:S01]  /*0760*/  IMAD R0, R8, R7, UR9 ;  /* 0x0000000908007e24 */ /* 0x008fe2000f8e0207 */
[----:B------:R-:W0:Y:S02]  /*0770*/  FENCE.VIEW.ASYNC.S ;  /* 0x00000000000073c6 */ /* 0x000e240000000000 */
[----:B0-----:R0:W1:Y:S02]  /*0780*/  @!UP0 SYNCS.EXCH.64 URZ, [UR6+0x60], UR4 ;  /* 0x00006004063f85b2 */ /* 0x0010640008000100 */
[----:B------:R-:W-:-:S04]  /*0790*/  ISETP.EQ.OR P1, PT, R0, RZ, !P1 ;  /* 0x000000ff0000720c */ /* 0x000fc80004f22670 */
[----:B------:R-:W-:Y:S01]  /*07a0*/  PLOP3.LUT P0, PT, P0, P1, PT, 0x80, 0x0 ;  /* 0x000000000000781c */ /* 0x000fe20000703070 */
[----:B------:R0:W2:Y:S01]  /*07b0*/  @!UP1 SYNCS.EXCH.64 URZ, [UR6+0x68], UR4 ;  /* 0x00006804063f95b2 */ /* 0x0000a20008000100 */
[----:B------:R-:W-:Y:S01]  /*07c0*/  NOP ;  /* 0x0000000000007918 */ /* 0x000fe20000000000 */
[----:B------:R-:W-:Y:S10]  /*07d0*/  @!P3 BRA `(.L_x_3) ;  /* 0x000000000008b947 */ /* 0x000ff40003800000 */
[----:B-12---:R-:W-:Y:S01]  /*07e0*/  UCGABAR_ARV ;  /* 0x00000000000079c7 */ /* 0x006fe20008000000 */
[----:B------:R-:W-:Y:S05]  /*07f0*/  BRA `(.L_x_4) ;  /* 0x0000000000047947 */ /* 0x000fea0003800000 */
.L_x_3:
[----:B-12---:R-:W-:Y:S01]  /*0800*/  NOP ;  /* 0x0000000000007918 */ /* 0x006fe20000000000 */
.L_x_4:
[----:B------:R-:W1:Y:S01]  /*0810*/  LDC R3, c[0x0][0x75c] ;  /* 0x0001d700ff037b82 */ /* 0x000e620000000800 */
[----:B------:R-:W-:Y:S01]  /*0820*/  MOV R4, UR9 ;  /* 0x0000000900047c02 */ /* 0x000fe20008000f00 */
[----:B------:R-:W-:Y:S01]  /*0830*/  IMAD.MOV.U32 R5, RZ, RZ, RZ ;  /* 0x000000ffff057224 */ /* 0x000fe200078e00ff */
[----:B-1----:R-:W-:-:S13]  /*0840*/  ISETP.NE.AND P5, PT, R3, 0x1, PT ;  /* 0x000000010300780c */ /* 0x002fda0003fa5270 */
[----:B------:R-:W1:Y:S01]  /*0850*/  @P5 LDC R7, c[0x0][0x10] ;  /* 0x00000400ff075b82 */ /* 0x000e620000000800 */
[----:B------:R-:W-:Y:S02]  /*0860*/  @P5 IMAD.MOV.U32 R3, RZ, RZ, RZ ;  /* 0x000000ffff035224 */ /* 0x000fe400078e00ff */
[----:B------:R-:W-:-:S05]  /*0870*/  @P5 IMAD.MOV.U32 R13, RZ, RZ, RZ ;  /* 0x000000ffff0d5224 */ /* 0x000fca00078e00ff */
[----:B------:R-:W2:Y:S01]  /*0880*/  @!P5 LDC R9, c[0x0][0xc] ;  /* 0x00000300ff09db82 */ /* 0x000ea20000000800 */
[----:B-1----:R-:W-:-:S04]  /*0890*/  @P5 IMAD.WIDE.U32 R6, R7, UR9, R2 ;  /* 0x0000000907065c25 */ /* 0x002fc8000f8e0002 */
[----:B------:R-:W-:Y:S02]  /*08a0*/  @P5 IMAD.MOV.U32 R19, RZ, RZ, R6 ;  /* 0x000000ffff135224 */ /* 0x000fe400078e0006 */
[----:B------:R-:W-:Y:S02]  /*08b0*/  @P5 IMAD.IADD R23, R7, 0x1, R13 ;  /* 0x0000000107175824 */ /* 0x000fe400078e020d */
[----:B--2---:R-:W-:-:S04]  /*08c0*/  @!P5 IMAD.WIDE.U32 R4, R2, R9, R4 ;  /* 0x000000090204d225 */ /* 0x004fc800078e0004 */
[----:B------:R-:W-:Y:S02]  /*08d0*/  @!P5 IMAD.MOV.U32 R19, RZ, RZ, R4 ;  /* 0x000000ffff13d224 */ /* 0x000fe400078e0004 */
[----:B------:R-:W-:-:S03]  /*08e0*/  @!P5 IMAD.MOV.U32 R23, RZ, RZ, R5 ;  /* 0x000000ffff17d224 */ /* 0x000fc600078e0005 */
[----:B------:R1:W-:Y:S04]  /*08f0*/  STL [R1+0x80], R19 ;  /* 0x0000801301007387 */ /* 0x0003e80000100800 */
[----:B------:R1:W-:Y:S01]  /*0900*/  STL [R1+0x7c], R23 ;  /* 0x00007c1701007387 */ /* 0x0003e20000100800 */
[----:B------:R-:W-:Y:S05]  /*0910*/  @!P3 BRA `(.L_x_5) ;  /* 0x00000000000cb947 */ /* 0x000fea0003800000 */
[----:B------:R-:W-:Y:S01]  /*0920*/  UCGABAR_WAIT ;  /* 0x0000000000007dc7 */ /* 0x000fe20008000000 */
[----:B------:R-:W-:Y:S01]  /*0930*/  CCTL.IVALL ;  /* 0x00000000ff00798f */ /* 0x000fe20002000000 */
[----:B------:R-:W-:Y:S05]  /*0940*/  BRA `(.L_x_6) ;  /* 0x0000000000047947 */ /* 0x000fea0003800000 */
.L_x_5:
[----:B------:R-:W-:Y:S06]  /*0950*/  BAR.SYNC.DEFER_BLOCKING 0x0 ;  /* 0x0000000000007b1d */ /* 0x000fec0000010000 */
.L_x_6:
[----:B------:R-:W-:Y:S05]  /*0960*/  @!P2 BRA `(.L_x_7) ;  /* 0x000000f400d0a947 */ /* 0x000fea0003800000 */
[----:B------:R-:W-:-:S06]  /*0970*/  UISETP.GT.U32.AND UP0, UPT, UR10, 0x1, UPT ;  /* 0x000000010a00788c */ /* 0x000fcc000bf04070 */
[----:B------:R-:W-:-:S13]  /*0980*/  PLOP3.LUT P1, PT, PT, PT, UP0, 0x80, 0x0 ;  /* 0x000000000000781c */ /* 0x000fda0003f2f008 */
[----:B0-----:R-:W-:Y:S05]  /*0990*/  @P1 EXIT ;  /* 0x000000000000194d */ /* 0x001fea0003800000 */
[----:B------:R-:W-:Y:S01]  /*09a0*/  IMAD.MOV.U32 R6, RZ, RZ, -0x1 ;  /* 0xffffffffff067424 */ /* 0x000fe200078e00ff */
[----:B------:R-:W-:Y:S01]  /*09b0*/  MOV R5, 0xffffffff ;  /* 0xffffffff00057802 */ /* 0x000fe20000000f00 */
[----:B------:R-:W-:Y:S01]  /*09c0*/  ULDC.64 UR4, c[0x0][0x750] ;  /* 0x0001d40000047ab9 */ /* 0x000fe20000000a00 */
[----:B------:R-:W-:Y:S01]  /*09d0*/  UMOV UR23, 0xffffffff ;  /* 0xffffffff00177882 */ /* 0x000fe20000000000 */
[----:B------:R-:W-:Y:S01]  /*09e0*/  ISETP.GE.U32.AND P1, PT, R19, UR4, PT ;  /* 0x0000000413007c0c */ /* 0x000fe2000bf26070 */
[----:B------:R0:W-:Y:S01]  /*09f0*/  STL [R1+0x8c], R6 ;  /* 0x00008c0601007387 */ /* 0x0001e20000100800 */
[----:B------:R-:W-:Y:S02]  /*0a00*/  PRMT R4, RZ, 0x7610, R4 ;  /* 0x00007610ff047816 */ /* 0x000fe40000000004 */
[----:B------:R-:W-:Y:S01]  /*0a10*/  ISETP.GE.U32.AND.EX P1, PT, R23, UR5, PT, P1 ;  /* 0x0000000517007c0c */ /* 0x000fe2000bf26110 */
[----:B------:R0:W-:-:S12]  /*0a20*/  STL [R1+0x84], R5 ;  /* 0x0000840501007387 */ /* 0x0001d80000100800 */
[----:B0-----:R-:W-:Y:S05]  /*0a30*/  @P1 BRA `(.L_x_8) ;  /* 0x0000000400381947 */ /* 0x001fea0003800000 */
[----:B------:R-:W0:Y:S01]  /*0a40*/  LDC.64 R14, c[0x0][0x728] ;  /* 0x0001ca00ff0e7b82 */ /* 0x000e220000000a00 */
[----:B------:R-:W-:Y:S02]  /*0a50*/  IMAD.MOV.U32 R4, RZ, RZ, R19 ;  /* 0x000000ffff047224 */ /* 0x000fe400078e0013 */
[----:B------:R-:W-:-:S05]  /*0a60*/  IMAD.MOV.U32 R5, RZ, RZ, R23 ;  /* 0x000000ffff057224 */ /* 0x000fca00078e0017 */
[----:B------:R-:W2:Y:S08]  /*0a70*/  LDC R10, c[0x0][0x730] ;  /* 0x0001cc00ff0a7b82 */ /* 0x000eb00000000800 */
[----:B------:R-:W3:Y:S01]  /*0a80*/  LDC.64 R16, c[0x0][0x720] ;  /* 0x0001c800ff107b82 */ /* 0x000ee20000000a00 */
[----:B0-----:R-:W-:-:S04]  /*0a90*/  ISETP.NE.U32.AND P1, PT, R14, RZ, PT ;  /* 0x000000ff0e00720c */ /* 0x001fc80003f25070 */
[----:B------:R-:W-:-:S13]  /*0aa0*/  ISETP.NE.AND.EX P1, PT, R15, RZ, PT, P1 ;  /* 0x000000ff0f00720c */ /* 0x000fda0003f25310 */
[----:B--23--:R-:W-:Y:S05]  /*0ab0*/  @!P1 BRA `(.L_x_9) ;  /* 0x0000000000289947 */ /* 0x00cfea0003800000 */
[----:B------:R-:W0:Y:S02]  /*0ac0*/  LDC R9, c[0x0][0x734] ;  /* 0x0001cd00ff097b82 */ /* 0x000e240000000800 */
[----:B0-----:R-:W-:-:S05]  /*0ad0*/  IADD3 R9, P1, R19, R9, RZ ;  /* 0x0000000913097210 */ /* 0x001fca0007f3e0ff */
[----:B------:R-:W-:-:S04]  /*0ae0*/  IMAD.X R13, RZ, RZ, R23, P1 ;  /* 0x000000ffff0d7224 */ /* 0x000fc800008e0617 */
[----:B------:R-:W-:-:S04]  /*0af0*/  IMAD.WIDE.U32 R4, R13, R14, RZ ;  /* 0x0000000e0d047225 */ /* 0x000fc800078e00ff */
[----:B------:R-:W-:-:S04]  /*0b00*/  IMAD.WIDE.U32 R6, P1, R9, R15, R4 ;  /* 0x0000000f09067225 */ /* 0x000fc80007820004 */
[----:B------:R-:W-:-:S04]  /*0b10*/  IMAD.WIDE.U32 R4, R9, R14, RZ ;  /* 0x0000000e09047225 */ /* 0x000fc800078e00ff */
[----:B------:R-:W-:Y:S01]  /*0b20*/  IMAD.X R9, RZ, RZ, RZ, P1 ;  /* 0x000000ffff097224 */ /* 0x000fe200008e06ff */
[----:B------:R-:W-:Y:S01]  /*0b30*/  IADD3 RZ, P1, R5, R6, RZ ;  /* 0x0000000605ff7210 */ /* 0x000fe20007f3e0ff */
[----:B------:R-:W-:-:S04]  /*0b40*/  IMAD.MOV.U32 R8, RZ, RZ, R7 ;  /* 0x000000ffff087224 */ /* 0x000fc800078e0007 */
[----:B------:R-:W-:-:S08]  /*0b50*/  IMAD.WIDE.U32.X R4, R13, R15, R8, P1 ;  /* 0x0000000f0d047225 */ /* 0x000fd000008e0408 */
.L_x_9:
[----:B------:R-:W0:Y:S01]  /*0b60*/  LDC.64 R20, c[0x0][0x740] ;  /* 0x0001d000ff147b82 */ /* 0x000e220000000a00 */
[-C--:B------:R-:W-:Y:S01]  /*0b70*/  SHF.R.U64 R22, R4, R10.reuse, R5 ;  /* 0x0000000a04167219 */ /* 0x080fe20000001205 */
[----:B------:R-:W-:Y:S01]  /*0b80*/  IMAD.MOV.U32 R4, RZ, RZ, R19 ;  /* 0x000000ffff047224 */ /* 0x000fe200078e0013 */
[----:B------:R-:W-:Y:S01]  /*0b90*/  SHF.R.U32.HI R3, RZ, R10, R5 ;  /* 0x0000000aff037219 */ /* 0x000fe20000011605 */
[----:B------:R-:W-:Y:S01]  /*0ba0*/  IMAD.MOV.U32 R5, RZ, RZ, R23 ;  /* 0x000000ffff057224 */ /* 0x000fe200078e0017 */
[----:B------:R-:W-:Y:S01]  /*0bb0*/  IADD3 R7, P1, RZ, -R22, RZ ;  /* 0x80000016ff077210 */ /* 0x000fe20007f3e0ff */
[----:B-1----:R-:W-:Y:S02]  /*0bc0*/  IMAD R23, R11, R12, R2 ;  /* 0x0000000c0b177224 */ /* 0x002fe400078e0202 */
[----:B------:R-:W1:Y:S01]  /*0bd0*/  LDC R8, c[0x0][0x718] ;  /* 0x0001c600ff087b82 */ /* 0x000e620000000800 */
[----:B------:R-:W-:Y:S02]  /*0be0*/  IMAD.MOV.U32 R11, RZ, RZ, 0x1 ;  /* 0x00000001ff0b7424 */ /* 0x000fe400078e00ff */
[----:B------:R-:W-:-:S02]  /*0bf0*/  IMAD.X R3, RZ, RZ, ~R3, P1 ;  /* 0x000000ffff037224 */ /* 0x000fc400008e0e03 */
[----:B------:R-:W-:-:S03]  /*0c00*/  IMAD.WIDE.U32 R4, R7, R16, R4 ;  /* 0x0000001007047225 */ /* 0x000fc600078e0004 */
[----:B------:R-:W2:Y:S01]  /*0c10*/  LDC R14, c[0x0][0x708] ;  /* 0x0001c200ff0e7b82 */ /* 0x000ea20000000800 */
[----:B------:R-:W-:-:S04]  /*0c20*/  IMAD R6, R3, R16, RZ ;  /* 0x0000001003067224 */ /* 0x000fc800078e02ff */
[----:B------:R-:W-:-:S03]  /*0c30*/  IMAD R3, R7, R17, R6 ;  /* 0x0000001107037224 */ /* 0x000fc600078e0206 */
[----:B------:R-:W3:Y:S01]  /*0c40*/  LDC R18, c[0x0][0x758] ;  /* 0x0001d600ff127b82 */ /* 0x000ee20000000800 */
[----:B0-----:R-:W-:Y:S02]  /*0c50*/  ISETP.NE.U32.AND P1, PT, R20, RZ, PT ;  /* 0x000000ff1400720c */ /* 0x001fe40003f25070 */
[----:B------:R-:W-:Y:S01]  /*0c60*/  IADD3 R3, R5, R3, RZ ;  /* 0x0000000305037210 */ /* 0x000fe20007ffe0ff */
[----:B------:R-:W-:Y:S01]  /*0c70*/  IMAD.MOV.U32 R5, RZ, RZ, -0x1 ;  /* 0xffffffffff057424 */ /* 0x000fe200078e00ff */
[----:B------:R-:W-:-:S03]  /*0c80*/  ISETP.NE.AND.EX P1, PT, R21, RZ, PT, P1 ;  /* 0x000000ff1500720c */ /* 0x000fc60003f25310 */
[----:B------:R-:W0:Y:S01]  /*0c90*/  LDC R13, c[0x0][0x700] ;  /* 0x0001c000ff0d7b82 */ /* 0x000e220000000800 */
[-CC-:B-1----:R-:W-:Y:S02]  /*0ca0*/  SHF.R.U64 R10, R4, R8.reuse, R3.reuse ;  /* 0x00000008040a7219 */ /* 0x182fe40000001203 */
[----:B------:R-:W-:-:S05]  /*0cb0*/  SHF.R.U32.HI R3, RZ, R8, R3 ;  /* 0x00000008ff037219 */ /* 0x000fca0000011603 */
[----:B------:R-:W1:Y:S01]  /*0cc0*/  LDC R15, c[0x0][0x748] ;  /* 0x0001d200ff0f7b82 */ /* 0x000e620000000800 */
[-CC-:B--2---:R-:W-:Y:S02]  /*0cd0*/  SHF.R.U64 R19, R10, R14.reuse, R3.reuse ;  /* 0x0000000e0a137219 */ /* 0x184fe40000001203 */
[----:B------:R-:W-:-:S05]  /*0ce0*/  SHF.R.U32.HI R3, RZ, R14, R3 ;  /* 0x0000000eff037219 */ /* 0x000fca0000011603 */
[----:B------:R-:W2:Y:S01]  /*0cf0*/  LDC R17, c[0x0][0x738] ;  /* 0x0001ce00ff117b82 */ /* 0x000ea20000000800 */
[-C--:B---3--:R-:W-:Y:S02]  /*0d00*/  SHF.L.U32 R2, R5, R18.reuse, RZ ;  /* 0x0000001205027219 */ /* 0x088fe400000006ff */
[--C-:B------:R-:W-:Y:S02]  /*0d10*/  SHF.R.U64 R12, R19, R18, R3.reuse ;  /* 0x00000012130c7219 */ /* 0x100fe40000001203 */
[----:B------:R-:W-:Y:S02]  /*0d20*/  LOP3.LUT R8, RZ, R2, RZ, 0x33, !PT ;  /* 0x00000002ff087212 */ /* 0x000fe400078e33ff */
[----:B------:R-:W-:Y:S01]  /*0d30*/  SHF.R.U32.HI R3, RZ, R18, R3 ;  /* 0x00000012ff037219 */ /* 0x000fe20000011603 */
[----:B------:R-:W3:Y:S01]  /*0d40*/  LDC R16, c[0x0][0x710] ;  /* 0x0001c400ff107b82 */ /* 0x000ee20000000800 */
[----:B------:R-:W-:Y:S01]  /*0d50*/  IMAD.MOV.U32 R2, RZ, RZ, R12 ;  /* 0x000000ffff027224 */ /* 0x000fe200078e000c */
[----:B------:R-:W-:Y:S06]  /*0d60*/  @!P1 BRA `(.L_x_10) ;  /* 0x0000000000289947 */ /* 0x000fec0003800000 */
[----:B------:R-:W4:Y:S02]  /*0d70*/  LDC R7, c[0x0][0x74c] ;  /* 0x0001d300ff077b82 */ /* 0x000f240000000800 */
[----:B----4-:R-:W-:-:S05]  /*0d80*/  IADD3 R7, P1, R12, R7, RZ ;  /* 0x000000070c077210 */ /* 0x010fca0007f3e0ff */
        /* <DEDUP_REMOVED lines=8> */
.L_x_10:
[----:B-1----:R-:W-:Y:S01]  /*0e10*/  SHF.R.U64 R4, R2, R15, R3 ;  /* 0x0000000f02047219 */ /* 0x002fe20000001203 */
[----:B0-----:R-:W-:Y:S01]  /*0e20*/  VIADD R5, R13, 0xffffffff ;  /* 0xffffffff0d057836 */ /* 0x001fe20000000000 */
[----:B------:R-:W-:Y:S02]  /*0e30*/  SHF.L.U32 R2, R11, R18, RZ ;  /* 0x000000120b027219 */ /* 0x000fe400000006ff */
[----:B------:R-:W-:Y:S01]  /*0e40*/  LOP3.LUT R3, R19, R8, RZ, 0xc0, !PT ;  /* 0x0000000813037212 */ /* 0x000fe200078ec0ff */
[----:B------:R-:W-:Y:S01]  /*0e50*/  IMAD.MOV R6, RZ, RZ, -R4 ;  /* 0x000000ffff067224 */ /* 0x000fe200078e0a04 */
[----:B------:R-:W-:Y:S02]  /*0e60*/  SEL R0, R0, R23, !P5 ;  /* 0x0000001700007207 */ /* 0x000fe40006800000 */
[----:B------:R-:W-:Y:S01]  /*0e70*/  LOP3.LUT R5, R10, R5, RZ, 0xc0, !PT ;  /* 0x000000050a057212 */ /* 0x000fe200078ec0ff */
[----:B------:R-:W-:Y:S01]  /*0e80*/  IMAD R3, R2, R4, R3 ;  /* 0x0000000402037224 */ /* 0x000fe200078e0203 */
[----:B------:R-:W-:Y:S01]  /*0e90*/  R2UR UR23, R22 ;  /* 0x00000000161772ca */ /* 0x000fe200000e0000 */
[----:B--2---:R-:W-:Y:S01]  /*0ea0*/  IMAD R2, R6, R17, R12 ;  /* 0x0000001106027224 */ /* 0x004fe200078e020c */
[----:B------:R-:W-:Y:S01]  /*0eb0*/  MOV R4, 0x1 ;  /* 0x0000000100047802 */ /* 0x000fe20000000f00 */
[----:B---3--:R-:W-:-:S02]  /*0ec0*/  IMAD R0, R3, R16, R0 ;  /* 0x0000001003007224 */ /* 0x008fc400078e0200 */
[----:B------:R-:W-:-:S05]  /*0ed0*/  IMAD R3, R2, R13, R5 ;  /* 0x0000000d02037224 */ /* 0x000fca00078e0205 */
[----:B------:R-:W-:Y:S02]  /*0ee0*/  SEL R2, R3, R0, !P5 ;  /* 0x0000000003027207 */ /* 0x000fe40006800000 */
[----:B------:R-:W-:-:S03]  /*0ef0*/  SEL R0, R0, R3, !P5 ;  /* 0x0000000300007207 */ /* 0x000fc60006800000 */
[----:B------:R0:W-:Y:S04]  /*0f00*/  STL [R1+0x84], R2 ;  /* 0x0000840201007387 */ /* 0x0001e80000100800 */
[----:B------:R0:W-:Y:S02]  /*0f10*/  STL [R1+0x8c], R0 ;  /* 0x00008c0001007387 */ /* 0x0001e40000100800 */
.L_x_8:
[----:B------:R-:W-:-:S08]  /*0f20*/  NOP ;  /* 0x0000000000007918 */ /* 0x000fd00000000000 */
[----:B------:R-:W2:Y:S02]  /*0f30*/  USETMAXREG.TRY_ALLOC.CTAPOOL UP0, 0xe8 ;  /* 0x000000e8000079c8 */ /* 0x000ea40008000600 */
[----:B--2---:R-:W-:-:S13]  /*0f40*/  PLOP3.LUT P1, PT, PT, PT, UP0, 0x80, 0x0 ;  /* 0x000000000000781c */ /* 0x004fda0003f2f008 */
[----:B------:R-:W-:Y:S05]  /*0f50*/  @!P1 BRA `(.L_x_8) ;  /* 0xfffffffc00f09947 */ /* 0x000fea000383ffff */
[----:B------:R-:W-:Y:S01]  /*0f60*/  ULDC.64 UR4, c[0x0][0x698] ;  /* 0x0001a60000047ab9 */ /* 0x000fe20000000a00 */
[----:B------:R-:W-:Y:S01]  /*0f70*/  ULDC.64 UR18, c[0x0][0x208] ;  /* 0x0000820000127ab9 */ /* 0x000fe20000000a00 */
[----:B------:R-:W-:-:S04]  /*0f80*/  ISETP.NE.U32.AND P1, PT, RZ, UR4, PT ;  /* 0x00000004ff007c0c */ /* 0x000fc8000bf25070 */
[----:B------:R-:W-:-:S13]  /*0f90*/  ISETP.NE.AND.EX P1, PT, RZ, UR5, PT, P1 ;  /* 0x00000005ff007c0c */ /* 0x000fda000bf25310 */
[----:B------:R-:W-:Y:S05]  /*0fa0*/  @!P1 BRA `(.L_x_11) ;  /* 0x0000000000209947 */ /* 0x000fea0003800000 */
[----:B0-----:R-:W0:Y:S02]  /*0fb0*/  LDC.64 R2, c[0x0][0x698] ;  /* 0x0001a600ff027b82 */ /* 0x001e240000000a00 */
[----:B0-----:R-:W2:Y:S02]  /*0fc0*/  LDG.E.64 R2, desc[UR18][R2.64] ;  /* 0x0000001202027981 */ /* 0x001ea4000c1e1b00 */
[----:B--2---:R-:W-:-:S04]  /*0fd0*/  ISETP.NE.U32.AND P1, PT, R2, RZ, PT ;  /* 0x000000ff0200720c */ /* 0x004fc80003f25070 */
[----:B------:R-:W-:-:S13]  /*0fe0*/  ISETP.NE.AND.EX P1, PT, R3, RZ, PT, P1 ;  /* 0x000000ff0300720c */ /* 0x000fda0003f25310 */
[----:B------:R-:W-:Y:S05]  /*0ff0*/  @!P1 BRA `(.L_x_11) ;  /* 0x00000000000c9947 */ /* 0x000fea0003800000 */
[----:B------:R-:W2:Y:S02]  /*1000*/  LD.E R2, desc[UR18][R2.64] ;  /* 0x0000001202027980 */ /* 0x000ea4000c101900 */
[----:B--2---:R-:W-:Y:S01]  /*1010*/  R2UR UR21, R2 ;  /* 0x00000000021572ca */ /* 0x004fe200000e0000 */
[----:B------:R-:W-:-:S14]  /*1020*/  BRA `(.L_x_12) ;  /* 0x0000000000247947 */ /* 0x000fdc0003800000 */
.L_x_11:
[----:B------:R-:W-:Y:S02]  /*1030*/  ULDC.64 UR4, c[0x0][0x688] ;  /* 0x0001a20000047ab9 */ /* 0x000fe40000000a00 */
[----:B------:R-:W-:-:S04]  /*1040*/  ISETP.NE.U32.AND P1, PT, RZ, UR4, PT ;  /* 0x00000004ff007c0c */ /* 0x000fc8000bf25070 */
[----:B------:R-:W-:-:S13]  /*1050*/  ISETP.NE.AND.EX P1, PT, RZ, UR5, PT, P1 ;  /* 0x00000005ff007c0c */ /* 0x000fda000bf25310 */
[----:B------:R-:W-:Y:S05]  /*1060*/  @!P1 BRA `(.L_x_13) ;  /* 0x0000000000109947 */ /* 0x000fea0003800000 */
[----:B0-----:R-:W0:Y:S02]  /*1070*/  LDC.64 R2, c[0x0][0x688] ;  /* 0x0001a200ff027b82 */ /* 0x001e240000000a00 */
[----:B0-----:R-:W2:Y:S02]  /*1080*/  LDG.E R2, desc[UR18][R2.64] ;  /* 0x0000001202027981 */ /* 0x001ea4000c1e1900 */
[----:B--2---:R-:W-:Y:S01]  /*1090*/  R2UR UR21, R2 ;  /* 0x00000000021572ca */ /* 0x004fe200000e0000 */
[----:B------:R-:W-:-:S14]  /*10a0*/  BRA `(.L_x_12) ;  /* 0x0000000000047947 */ /* 0x000fdc0003800000 */
.L_x_13:
[----:B------:R-:W-:-:S05]  /*10b0*/  ULDC UR21, c[0x0][0x680] ;  /* 0x0001a00000157ab9 */ /* 0x000fca0000000800 */
.L_x_12:
[----:B------:R-:W-:Y:S02]  /*10c0*/  ULDC.64 UR4, c[0x0][0x6a0] ;  /* 0x0001a80000047ab9 */ /* 0x000fe40000000a00 */
        /* <DEDUP_REMOVED lines=11> */
.L_x_14:
        /* <DEDUP_REMOVED lines=8> */
.L_x_16:
[----:B------:R-:W-:-:S05]  /*1200*/  ULDC UR20, c[0x0][0x684] ;  /* 0x0001a10000147ab9 */ /* 0x000fca0000000800 */
.L_x_15:
[----:B------:R-:W-:-:S13]  /*1210*/  LOP3.LUT P1, RZ, R4, 0xff, RZ, 0xc0, !PT ;  /* 0x000000ff04ff7812 */ /* 0x000fda000782c0ff */
[----:B------:R-:W-:Y:S05]  /*1220*/  @!P1 EXIT ;  /* 0x000000000000994d */ /* 0x000fea0003800000 */
[----:B------:R-:W-:Y:S01]  /*1230*/  ULDC UR4, c[0x0][0x28c] ;  /* 0x0000a30000047ab9 */ /* 0x000fe20000000800 */
[----:B------:R-:W-:Y:S02]  /*1240*/  ULOP3.LUT UR22, UR13, 0x1, URZ, 0xfc, !UPT ;  /* 0x000000010d167892 */ /* 0x000fe4000f8efc3f */
[----:B------:R-:W-:-:S04]  /*1250*/  UIADD3 UR4, UR4, 0x7f, URZ ;  /* 0x0000007f04047890 */ /* 0x000fc8000fffe03f */
[----:B------:R-:W-:-:S04]  /*1260*/  USHF.R.S32.HI UR5, URZ, 0x1f, UR4 ;  /* 0x0000001f3f057899 */ /* 0x000fc80008011404 */
[----:B------:R-:W-:-:S03]  /*1270*/  ULEA.HI UR5, UR5, UR4, URZ, 0x7 ;  /* 0x0000000405057291 */ /* 0x000fc6000f8f383f */
[----:B------:R-:W-:Y:S01]  /*1280*/  UMOV UR4, URZ ;  /* 0x0000003f00047c82 */ /* 0x000fe20008000000 */
[----:B------:R-:W-:-:S03]  /*1290*/  USHF.R.S32.HI UR12, URZ, 0x7, UR5 ;  /* 0x000000073f0c7899 */ /* 0x000fc60008011405 */
[----:B------:R-:W-:-:S09]  /*12a0*/  UMOV UR5, URZ ;  /* 0x0000003f00057c82 */ /* 0x000fd20008000000 */
.L_x_223:
[----:B0-----:R-:W0:Y:S01]  /*12b0*/  S2R R0, SR_TID.X ;  /* 0x0000000000007919 */ /* 0x001e220000002100 */
[----:B------:R-:W-:Y:S01]  /*12c0*/  UISETP.LT.AND UP0, UPT, URZ, UR12, UPT ;  /* 0x0000000c3f00728c */ /* 0x000fe2000bf01270 */
[----:B------:R-:W-:Y:S02]  /*12d0*/  CS2R R4, SRZ ;  /* 0x0000000000047805 */ /* 0x000fe4000001ff00 */
[----:B------:R-:W-:Y:S01]  /*12e0*/  CS2R R6, SRZ ;  /* 0x0000000000067805 */ /* 0x000fe2000001ff00 */
[----:B------:R-:W-:Y:S01]  /*12f0*/  STL [R1+0x74], RZ ;  /* 0x000074ff01007387 */ /* 0x000fe20000100800 */
[----:B------:R-:W-:Y:S01]  /*1300*/  USEL UR6, URZ, UR12, UP0 ;  /* 0x0000000c3f067287 */ /* 0x000fe20008000000 */
[----:B-1----:R-:W-:Y:S02]  /*1310*/  CS2R R8, SRZ ;  /* 0x0000000000087805 */ /* 0x002fe4000001ff00 */
[----:B------:R-:W-:Y:S01]  /*1320*/  CS2R R10, SRZ ;  /* 0x00000000000a7805 */ /* 0x000fe2000001ff00 */
[----:B------:R-:W-:Y:S01]  /*1330*/  STL [R1+0x70], RZ ;  /* 0x000070ff01007387 */ /* 0x000fe20000100800 */
[----:B------:R-:W-:Y:S01]  /*1340*/  UIADD3 UR7, UR12, -UR6, URZ ;  /* 0x800000060c077290 */ /* 0x000fe2000fffe03f */
[----:B------:R-:W-:-:S02]  /*1350*/  CS2R R12, SRZ ;  /* 0x00000000000c7805 */ /* 0x000fc4000001ff00 */
[----:B------:R-:W-:Y:S01]  /*1360*/  CS2R R14, SRZ ;  /* 0x00000000000e7805 */ /* 0x000fe2000001ff00 */
[----:B------:R-:W-:Y:S01]  /*1370*/  STL [R1+0x6c], RZ ;  /* 0x00006cff01007387 */ /* 0x000fe20000100800 */
[----:B------:R-:W-:Y:S01]  /*1380*/  UISETP.GE.AND UP0, UPT, UR7, 0x1, UPT ;  /* 0x000000010700788c */ /* 0x000fe2000bf06270 */
[----:B------:R-:W-:Y:S01]  /*1390*/  CS2R R16, SRZ ;  /* 0x0000000000107805 */ /* 0x000fe2000001ff00 */
[----:B------:R-:W-:Y:S01]  /*13a0*/  UMOV UR6, URZ ;  /* 0x0000003f00067c82 */ /* 0x000fe20008000000 */
[----:B------:R-:W-:Y:S01]  /*13b0*/  STL [R1+0x68], RZ ;  /* 0x000068ff01007387 */ /* 0x000fe20000100800 */
[----:B-1----:R-:W-:Y:S02]  /*13c0*/  CS2R R18, SRZ ;  /* 0x0000000000127805 */ /* 0x002fe4000001ff00 */
[----:B------:R-:W-:Y:S02]  /*13d0*/  CS2R R20, SRZ ;  /* 0x0000000000147805 */ /* 0x000fe4000001ff00 */
[----:B------:R-:W-:Y:S01]  /*13e0*/  PLOP3.LUT P1, PT, PT, PT, UP0, 0x80, 0x0 ;  /* 0x000000000000781c */ /* 0x000fe20003f2f008 */
[----:B------:R-:W-:Y:S01]  /*13f0*/  STL [R1+0x64], RZ ;  /* 0x000064ff01007387 */ /* 0x000fe20000100800 */
[----:B------:R-:W-:-:S02]  /*1400*/  CS2R R22, SRZ ;  /* 0x0000000000167805 */ /* 0x000fc4000001ff00 */
[----:B------:R-:W-:Y:S02]  /*1410*/  CS2R R154, SRZ ;  /* 0x00000000009a7805 */ /* 0x000fe4000001ff00 */
[----:B------:R-:W-:Y:S01]  /*1420*/  CS2R R156, SRZ ;  /* 0x00000000009c7805 */ /* 0x000fe2000001ff00 */
[----:B------:R-:W-:Y:S01]  /*1430*/  STL [R1+0x60], RZ ;  /* 0x000060ff01007387 */ /* 0x000fe20000100800 */
[----:B------:R-:W-:Y:S02]  /*1440*/  CS2R R158, SRZ ;  /* 0x00000000009e7805 */ /* 0x000fe4000001ff00 */
[----:B------:R-:W-:Y:S02]  /*1450*/  CS2R R160, SRZ ;  /* 0x0000000000a07805 */ /* 0x000fe4000001ff00 */
[----:B------:R-:W-:Y:S01]  /*1460*/  CS2R R162, SRZ ;  /* 0x0000000000a27805 */ /* 0x000fe2000001ff00 */
[----:B------:R-:W-:Y:S01]  /*1470*/  STL [R1+0x5c], RZ ;  /* 0x00005cff01007387 */ /* 0x000fe20000100800 */
[----:B------:R-:W-:-:S02]  /*1480*/  CS2R R164, SRZ ;  /* 0x0000000000a47805 */ /* 0x000fc4000001ff00 */
[----:B------:R-:W-:Y:S02]  /*1490*/  CS2R R166, SRZ ;  /* 0x0000000000a67805 */ /* 0x000fe4000001ff00 */
[----:B------:R-:W-:Y:S01]  /*14a0*/  CS2R R168, SRZ ;  /* 0x0000000000a87805 */ /* 0x000fe2000001ff00 */
[----:B------:R-:W-:Y:S01]  /*14b0*/  STL [R1+0x58], RZ ;  /* 0x000058ff01007387 */ /* 0x000fe20000100800 */
[----:B0-----:R-:W-:Y:S02]  /*14c0*/  LOP3.LUT R0, R0, 0x80, RZ, 0xc0, !PT ;  /* 0x0000008000007812 */ /* 0x001fe400078ec0ff */
[----:B------:R-:W-:Y:S02]  /*14d0*/  CS2R R170, SRZ ;  /* 0x0000000000aa7805 */ /* 0x000fe4000001ff00 */
[----:B------:R-:W-:Y:S01]  /*14e0*/  CS2R R172, SRZ ;  /* 0x0000000000ac7805 */ /* 0x000fe2000001ff00 */
[----:B------:R-:W-:Y:S01]  /*14f0*/  STL [R1+0x54], RZ ;  /* 0x000054ff01007387 */ /* 0x000fe20000100800 */
[----:B------:R-:W-:Y:S01]  /*1500*/  SHF.R.U32.HI R2, RZ, 0x7, R0 ;  /* 0x00000007ff027819 */ /* 0x000fe20000011600 */
[----:B------:R-:W-:Y:S01]  /*1510*/  IMAD.MOV.U32 R0, RZ, RZ, RZ ;  /* 0x000000ffff007224 */ /* 0x000fe200078e00ff */
[----:B------:R-:W-:Y:S01]  /*1520*/  CS2R R174, SRZ ;  /* 0x0000000000ae7805 */ /* 0x000fe2000001ff00 */
        /* <DEDUP_REMOVED lines=34> */
[----:B------:R-:W-:Y:S01]  /*1750*/  CS2R R226, SRZ ;  /* 0x0000000000e27805 */ /* 0x000fe2000001ff00 */
[----:B------:R-:W-:Y:S01]  /*1760*/  IMAD.MOV.U32 R228, RZ, RZ, RZ ;  /* 0x000000ffffe47224 */ /* 0x000fe200078e00ff */
[----:B------:R-:W-:Y:S01]  /*1770*/  STL [R1+0x2c], RZ ;  /* 0x00002cff01007387 */ /* 0x000fe20000100800 */
[----:B------:R-:W-:Y:S02]  /*1780*/  CS2R R24, SRZ ;  /* 0x0000000000187805 */ /* 0x000fe4000001ff00 */
[----:B------:R-:W-:Y:S02]  /*1790*/  CS2R R26, SRZ ;  /* 0x00000000001a7805 */ /* 0x000fe4000001ff00 */
[----:B------:R-:W-:Y:S01]  /*17a0*/  CS2R R28, SRZ ;  /* 0x00000000001c7805 */ /* 0x000fe2000001ff00 */
[----:B------:R-:W-:Y:S01]  /*17b0*/  STL [R1+0x28], RZ ;  /* 0x000028ff01007387 */ /* 0x000fe20000100800 */
[----:B------:R-:W-:Y:S02]  /*17c0*/  CS2R R30, SRZ ;  /* 0x00000000001e7805 */ /* 0x000fe4000001ff00 */
[----:B------:R-:W-:-:S02]  /*17d0*/  CS2R R32, SRZ ;  /* 0x0000000000207805 */ /* 0x000fc4000001ff00 */
[----:B------:R-:W-:Y:S01]  /*17e0*/  CS2R R34, SRZ ;  /* 0x0000000000227805 */ /* 0x000fe2000001ff00 */
        /* <DEDUP_REMOVED lines=8> */
[----:B------:R-:W0:Y:S01]  /*1870*/  SHFL.IDX PT, R2, R2, RZ, 0x1f ;  /* 0x00001fff02027589 */ /* 0x000e2200000e0000 */
[----:B------:R-:W-:Y:S02]  /*1880*/  CS2R R48, SRZ ;  /* 0x0000000000307805 */ /* 0x000fe4000001ff00 */
[----:B------:R-:W-:Y:S02]  /*1890*/  CS2R R50, SRZ ;  /* 0x0000000000327805 */ /* 0x000fe4000001ff00 */
[----:B------:R-:W-:Y:S01]  /*18a0*/  CS2R R52, SRZ ;  /* 0x0000000000347805 */ /* 0x000fe2000001ff00 */
[----:B------:R1:W-:Y:S01]  /*18b0*/  STL [R1+0x1c], RZ ;  /* 0x00001cff01007387 */ /* 0x0003e20000100800 */
[----:B------:R-:W-:Y:S02]  /*18c0*/  CS2R R54, SRZ ;  /* 0x0000000000367805 */ /* 0x000fe4000001ff00 */
[----:B------:R-:W-:-:S02]  /*18d0*/  CS2R R56, SRZ ;  /* 0x0000000000387805 */ /* 0x000fc4000001ff00 */
[----:B------:R-:W-:Y:S01]  /*18e0*/  CS2R R58, SRZ ;  /* 0x00000000003a7805 */ /* 0x000fe2000001ff00 */
[----:B------:R1:W-:Y:S01]  /*18f0*/  STL [R1+0x18], RZ ;  /* 0x000018ff01007387 */ /* 0x0003e20000100800 */
        /* <DEDUP_REMOVED lines=16> */
[----:B0-----:R-:W-:Y:S02]  /*1a00*/  R2UR UR8, R2 ;  /* 0x00000000020872ca */ /* 0x001fe400000e0000 */
[----:B--2---:R-:W-:Y:S02]  /*1a10*/  CS2R R2, SRZ ;  /* 0x0000000000027805 */ /* 0x004fe4000001ff00 */
[----:B------:R-:W-:Y:S01]  /*1a20*/  CS2R R84, SRZ ;  /* 0x0000000000547805 */ /* 0x000fe2000001ff00 */
[----:B------:R1:W-:Y:S01]  /*1a30*/  STL [R1+0x4], RZ ;  /* 0x000004ff01007387 */ /* 0x0003e20000100800 */
[----:B------:R-:W-:Y:S02]  /*1a40*/  CS2R R86, SRZ ;  /* 0x0000000000567805 */ /* 0x000fe4000001ff00 */
[----:B------:R-:W-:-:S02]  /*1a50*/  CS2R R88, SRZ ;  /* 0x0000000000587805 */ /* 0x000fc4000001ff00 */
[----:B------:R-:W-:Y:S01]  /*1a60*/  CS2R R90, SRZ ;  /* 0x00000000005a7805 */ /* 0x000fe2000001ff00 */
[----:B------:R1:W-:Y:S01]  /*1a70*/  STL [R1], RZ ;  /* 0x000000ff01007387 */ /* 0x0003e20000100800 */
[----:B------:R-:W-:Y:S02]  /*1a80*/  CS2R R92, SRZ ;  /* 0x00000000005c7805 */ /* 0x000fe4000001ff00 */
[----:B------:R-:W-:Y:S02]  /*1a90*/  CS2R R94, SRZ ;  /* 0x00000000005e7805 */ /* 0x000fe4000001ff00 */
[----:B------:R-:W-:Y:S02]  /*1aa0*/  CS2R R96, SRZ ;  /* 0x0000000000607805 */ /* 0x000fe4000001ff00 */
[----:B------:R-:W-:Y:S02]  /*1ab0*/  CS2R R98, SRZ ;  /* 0x0000000000627805 */ /* 0x000fe4000001ff00 */
[----:B------:R-:W-:-:S02]  /*1ac0*/  CS2R R100, SRZ ;  /* 0x0000000000647805 */ /* 0x000fc4000001ff00 */
[----:B------:R-:W-:Y:S02]  /*1ad0*/  CS2R R102, SRZ ;  /* 0x0000000000667805 */ /* 0x000fe4000001ff00 */
        /* <DEDUP_REMOVED lines=23> */
[----:B------:R-:W-:Y:S01]  /*1c50*/  CS2R R150, SRZ ;  /* 0x0000000000967805 */ /* 0x000fe2000001ff00 */
[----:B-1----:R-:W-:Y:S06]  /*1c60*/  @!P1 BRA `(.L_x_17) ;  /* 0x0000001400189947 */ /* 0x002fec0003800000 */
[----:B------:R-:W0:Y:S01]  /*1c70*/  S2UR UR10, SR_CgaCtaId ;  /* 0x00000000000a79c3 */ /* 0x000e220000008800 */
[----:B------:R-:W-:Y:S01]  /*1c80*/  ULEA.HI UR6, UR8, UR8, URZ, 0x1 ;  /* 0x0000000808067291 */ /* 0x000fe2000f8f083f */
[----:B------:R-:W-:Y:S01]  /*1c90*/  IMAD.MOV.U32 R0, RZ, RZ, RZ ;  /* 0x000000ffff007224 */ /* 0x000fe200078e00ff */
[----:B------:R-:W-:Y:S01]  /*1ca0*/  UMOV UR9, 0x400 ;  /* 0x0000040000097882 */ /* 0x000fe20000000000 */
[----:B------:R-:W-:Y:S01]  /*1cb0*/  IMAD.U32 R229, RZ, RZ, UR4 ;  /* 0x00000004ffe57e24 */ /* 0x000fe2000f8e00ff */
[----:B------:R-:W-:Y:S01]  /*1cc0*/  ULOP3.LUT UR6, UR6, 0xffffe, URZ, 0xc0, !UPT ;  /* 0x000ffffe06067892 */ /* 0x000fe2000f8ec03f */
[----:B------:R-:W-:Y:S01]  /*1cd0*/  UMOV UR14, UR7 ;  /* 0x00000007000e7c82 */ /* 0x000fe20008000000 */
[----:B------:R-:W-:Y:S02]  /*1ce0*/  UPLOP3.LUT UP0, UPT, UPT, UPT, UPT, 0x40, 0x0 ;  /* 0x000000000000789c */ /* 0x000fe40003f0e870 */
[----:B------:R-:W-:Y:S01]  /*1cf0*/  UIADD3 UR6, UR8, -UR6, URZ ;  /* 0x8000000608067290 */ /* 0x000fe2000fffe03f */
[----:B------:R-:W-:Y:S01]  /*1d00*/  UMOV UR16, UR5 ;  /* 0x0000000500107c82 */ /* 0x000fe20008000000 */
[----:B------:R-:W-:Y:S01]  /*1d10*/  UMOV UR17, UR5 ;  /* 0x0000000500117c82 */ /* 0x000fe20008000000 */
[----:B------:R-:W-:Y:S01]  /*1d20*/  UMOV UR7, URZ ;  /* 0x0000003f00077c82 */ /* 0x000fe20008000000 */
[----:B------:R-:W-:Y:S01]  /*1d30*/  ULDC UR25, c[0x0][0x644] ;  /* 0x0001910000197ab9 */ /* 0x000fe20000000800 */
[----:B0-----:R-:W-:-:S04]  /*1d40*/  ULEA UR9, UR10, UR9, 0x18 ;  /* 0x000000090a097291 */ /* 0x001fc8000f8ec03f */
[----:B------:R-:W-:-:S04]  /*1d50*/  ULEA UR6, UR6, UR9, 0xc ;  /* 0x0000000906067291 */ /* 0x000fc8000f8e603f */
[----:B------:R-:W-:-:S04]  /*1d60*/  UIADD3 UR6, UR6, 0x100, URZ ;  /* 0x0000010006067890 */ /* 0x000fc8000fffe03f */
[----:B------:R-:W-:-:S03]  /*1d70*/  USHF.R.U32.HI UR8, URZ, 0x4, UR6 ;  /* 0x000000043f087899 */ /* 0x000fc60008011606 */
[----:B------:R-:W-:Y:S01]  /*1d80*/  UMOV UR6, URZ ;  /* 0x0000003f00067c82 */ /* 0x000fe20008000000 */
[----:B------:R-:W-:-:S12]  /*1d90*/  ULOP3.LUT UR15, UR8, 0x3fff, URZ, 0xc0, !UPT ;  /* 0x00003fff080f7892 */ /* 0x000fd8000f8ec03f */
.L_x_25:
[----:B------:R-:W-:-:S06]  /*1da0*/  UISETP.NE.AND UP1, UPT, UR22, 0x3, UPT ;  /* 0x000000031600788c */ /* 0x000fcc000bf25270 */
[----:B------:R-:W-:-:S13]  /*1db0*/  PLOP3.LUT P2, PT, PT, PT, UP1, 0x80, 0x0 ;  /* 0x000000000000781c */ /* 0x000fda0003f4f018 */
[----:B0----5:R-:W-:Y:S05]  /*1dc0*/  @!P2 BRA `(.L_x_18) ;  /* 0x000000000004a947 */ /* 0x021fea0003800000 */
[----:B------:R-:W-:Y:S01]  /*1dd0*/  BPT.TRAP 0x1 ;  /* 0x000000040000795c */ /* 0x000fe20000300000 */
.L_x_18:
[----:B------:R-:W0:Y:S01]  /*1de0*/  S2UR UR9, SR_CgaCtaId ;  /* 0x00000000000979c3 */ /* 0x000e220000008800 */
[----:B------:R-:W-:Y:S01]  /*1df0*/  UMOV UR8, 0x400 ;  /* 0x0000040000087882 */ /* 0x000fe20000000000 */
[----:B------:R-:W-:Y:S01]  /*1e00*/  SHF.L.U32 R152, R229, 0x1f, RZ ;  /* 0x0000001fe5987819 */ /* 0x000fe200000006ff */
[----:B0-----:R-:W-:-:S04]  /*1e10*/  ULEA UR24, UR9, UR8, 0x18 ;  /* 0x0000000809187291 */ /* 0x001fc8000f8ec03f */
[----:B------:R-:W-:-:S09]  /*1e20*/  ULEA UR8, UR16, UR24, 0x3 ;  /* 0x0000001810087291 */ /* 0x000fd2000f8e183f */
[----:B------:R0:W1:Y:S01]  /*1e30*/  SYNCS.PHASECHK.TRANS64.TRYWAIT P1, [UR8], R152 ;  /* 0x00000098ff0075a7 */ /* 0x0000620008020148 */
[----:B------:R-:W-:Y:S05]  /*1e40*/  @!P2 BRA `(.L_x_19) ;  /* 0x000000000004a947 */ /* 0x000fea0003800000 */
[----:B------:R-:W-:Y:S01]  /*1e50*/  BPT.TRAP 0x1 ;  /* 0x000000040000795c */ /* 0x000fe20000300000 */
.L_x_19:
[----:B-1----:R-:W-:Y:S05]  /*1e60*/  @P1 BRA `(.L_x_20) ;  /* 0x0000000000081947 */ /* 0x002fea0003800000 */
[----:B------:R-:W1:Y:S02]  /*1e70*/  SYNCS.PHASECHK.TRANS64.TRYWAIT P1, [UR8], R152 ;  /* 0x00000098ff0075a7 */ /* 0x000e640008020148 */
[----:B-1----:R-:W-:Y:S05]  /*1e80*/  @!P1 BRA `(.L_x_21) ;  /* 0x000000f8008c9947 */ /* 0x002fea0003800000 */
.L_x_20:
[----:B------:R2:W-:Y:S02]  /*1e90*/  STL [R1+0x90], R0 ;  /* 0x0000900001007387 */ /* 0x0005e40000100800 */
[----:B--2---:R-:W1:Y:S01]  /*1ea0*/  S2R R0, SR_TID.X ;  /* 0x0000000000007919 */ /* 0x004e620000002100 */
[----:B------:R-:W-:Y:S01]  /*1eb0*/  USHF.L.U32 UR8, UR16, 0xb, URZ ;  /* 0x0000000b10087899 */ /* 0x000fe2000800063f */
[C---:B-1----:R-:W-:Y:S02]  /*1ec0*/  IMAD.SHL.U32 R153, R0.reuse, 0x40, RZ ;  /* 0x0000004000997824 */ /* 0x042fe400078e00ff */
[----:B0-----:R-:W-:-:S03]  /*1ed0*/  IMAD.SHL.U32 R152, R0, 0x400, RZ ;  /* 0x0000040000987824 */ /* 0x001fc600078e00ff */
[----:B------:R-:W-:-:S04]  /*1ee0*/  LOP3.LUT R153, R153, 0x3800, RZ, 0xc0, !PT ;  /* 0x0000380099997812 */ /* 0x000fc800078ec0ff */
[----:B------:R-:W-:Y:S01]  /*1ef0*/  LOP3.LUT R153, R153, 0x400, R152, 0xf8, !PT ;  /* 0x0000040099997812 */ /* 0x000fe200078ef898 */
[----:B------:R-:W-:-:S05]  /*1f00*/  IMAD.SHL.U32 R152, R0, 0x20, RZ ;  /* 0x0000002000987824 */ /* 0x000fca00078e00ff */
[----:B------:R-:W-:Y:S01]  /*1f10*/  LOP3.LUT R153, R153, 0x380, R152, 0xf8, !PT ;  /* 0x0000038099997812 */ /* 0x000fe200078ef898 */
[----:B------:R-:W-:Y:S01]  /*1f20*/  IMAD.SHL.U32 R152, R0, 0x10, RZ ;  /* 0x0000001000987824 */ /* 0x000fe200078e00ff */
[----:B------:R-:W-:Y:S01]  /*1f30*/  UIADD3 UR9, UR24, 0xa100, URZ ;  /* 0x0000a10018097890 */ /* 0x000fe2000fffe03f */
[----:B------:R0:W5:Y:S01]  /*1f40*/  LDL.LU R0, [R1+0x90] ;  /* 0x0000900001007983 */ /* 0x0001620000300800 */
[----:B------:R-:W-:Y:S02]  /*1f50*/  USEL UR7, UR7, URZ, !UP0 ;  /* 0x0000003f07077287 */ /* 0x000fe4000c000000 */
[----:B------:R-:W-:Y:S01]  /*1f60*/  LOP3.LUT R153, R153, 0x20, R152, 0xf8, !PT ;  /* 0x0000002099997812 */ /* 0x000fe200078ef898 */
[----:B------:R-:W-:Y:S02]  /*1f70*/  USHF.R.U32.HI UR9, URZ, 0x4, UR9 ;  /* 0x000000043f097899 */ /* 0x000fe40008011609 */
[----:B------:R-:W-:Y:S01]  /*1f80*/  ULOP3.LUT UR10, UR15, 0x10000, URZ, 0xfc, !UPT ;  /* 0x000100000f0a7892 */ /* 0x000fe2000f8efc3f */
[----:B------:R-:W-:Y:S01]  /*1f90*/  LEA.HI R153, R153, UR8, RZ, 0x1d ;  /* 0x0000000899997c11 */ /* 0x000fe2000f8fe8ff */
[----:B------:R-:W-:-:S02]  /*1fa0*/  ULOP3.LUT UR9, UR9, 0x3fff, URZ, 0xc0, !UPT ;  /* 0x00003fff09097892 */ /* 0x000fc4000f8ec03f */
[----:B------:R-:W-:Y:S02]  /*1fb0*/  UISETP.NE.U32.AND UP0, UPT, UR7, URZ, UPT ;  /* 0x0000003f0700728c */ /* 0x000fe4000bf05070 */
[----:B------:R-:W-:Y:S01]  /*1fc0*/  LDS R152, [R153+UR24+0x32100] ;  /* 0x0321001899987984 */ /* 0x000fe20008000800 */
[----:B------:R-:W-:Y:S02]  /*1fd0*/  ULOP3.LUT UR9, UR9, 0x10000, URZ, 0xfc, !UPT ;  /* 0x0001000009097892 */ /* 0x000fe4000f8efc3f */
[----:B------:R-:W-:Y:S01]  /*1fe0*/  ULEA UR7, UR16, UR10, 0x9 ;  /* 0x0000000a10077291 */ /* 0x000fe2000f8e483f */
[----:B------:R-:W1:Y:S01]  /*1ff0*/  LDS R153, [R153+UR24+0x32108] ;  /* 0x0321081899997984 */ /* 0x000e620008000800 */
[----:B------:R-:W-:Y:S01]  /*2000*/  UIADD3 UR10, UR8, UR9, URZ ;  /* 0x00000009080a7290 */ /* 0x000fe2000fffe03f */
[----:B------:R-:W-:Y:S02]  /*2010*/  UMOV UR11, 0x40000040 ;  /* 0x40000040000b7882 */ /* 0x000fe40000000000 */
[----:B------:R-:W-:Y:S01]  /*2020*/  UMOV UR9, 0x80000020 ;  /* 0x8000002000097882 */ /* 0x000fe20000000000 */
[----:B------:R-:W-:Y:S01]  /*2030*/  UIADD3 UR6, UR6, 0x2, URZ ;  /* 0x0000000206067890 */ /* 0x000fe2000fffe03f */
[----:B------:R-:W-:Y:S01]  /*2040*/  UMOV UR8, UR7 ;  /* 0x0000000700087c82 */ /* 0x000fe20008000000 */
[----:B-1----:R-:W-:-:S06]  /*2050*/  WARPGROUP.ARRIVE ;  /* 0x00000000000079c5 */ /* 0x002fcc0000000000 */
[----:B------:R-:W-:Y:S01]  /*2060*/  QGMMA.SP.64x256x64.F32.E4M3.E4M3 R24, gdesc[UR8], R24, UP0, R152 ;  /* 0x07e09800081879f3 */ /* 0x000fe2000bf00a18 */
[----:B------:R-:W-:Y:S02]  /*2070*/  UIADD3 UR8, UR7, 0x2, URZ ;  /* 0x0000000207087890 */ /* 0x000fe4000fffe03f */
[----:B------:R-:W-:Y:S01]  /*2080*/  UIADD3 UR10, UR10, 0x4, URZ ;  /* 0x000000040a0a7890 */ /* 0x000fe2000fffe03f */
[----:B------:R-:W-:Y:S01]  /*2090*/  UMOV UR9, 0x80000020 ;  /* 0x8000002000097882 */ /* 0x000fe20000000000 */
[----:B------:R-:W-:Y:S01]  /*20a0*/  UMOV UR11, 0x40000040 ;  /* 0x40000040000b7882 */ /* 0x000fe20000000000 */
[----:B------:R-:W-:-:S04]  /*20b0*/  UISETP.NE.AND UP0, UPT, UR6, UR25, UPT ;  /* 0x000000190600728c */ /* 0x000fc8000bf05270 */
[----:B------:R-:W-:-:S04]  /*20c0*/  USEL UR7, URZ, 0x1, UP0 ;  /* 0x000000013f077887 */ /* 0x000fc80008000000 */
[----:B------:R-:W-:-:S06]  /*20d0*/  UISETP.NE.AND UP0, UPT, UR7, URZ, UPT ;  /* 0x0000003f0700728c */ /* 0x000fcc000bf05270 */
[----:B------:R-:W-:-:S12]  /*20e0*/  PLOP3.LUT P1, PT, PT, PT, UP0, 0x80, 0x0 ;  /* 0x000000000000781c */ /* 0x000fd80003f2f008 */
[----:B------:R-:W-:Y:S03]  /*20f0*/  QGMMA.SP.64x256x64.F32.E4M3.E4M3 R24, gdesc[UR8], R24, R153, gsb0 ;  /* 0x07e09900081879f3 */ /* 0x000fe60008000a18 */
[----:B------:R-:W-:Y:S02]  /*2100*/  WARPGROUP.DEPBAR.LE gsb0, 0x0 ;  /* 0x00008000000079c5 */ /* 0x000fe40000010000 */
[----:B0-----:R-:W-:Y:S05]  /*2110*/  @!P1 BRA `(.L_x_22) ;  /* 0x0000000c00809947 */ /* 0x001fea0003800000 */
[----:B------:R-:W-:Y:S01]  /*2120*/  FADD R227, R25, R227 ;  /* 0x000000e319e37221 */ /* 0x000fe20000000000 */
[----:B------:R-:W-:-:S01]  /*2130*/  FADD R226, R26, R226 ;  /* 0x000000e21ae27221 */ /* 0x000fc20000000000 */
[----:B-----5:R0:W-:Y:S01]  /*2140*/  STL [R1+0x90], R0 ;  /* 0x0000900001007387 */ /* 0x0201e20000100800 */
[----:B------:R-:W-:-:S01]  /*2150*/  FADD R225, R27, R225 ;  /* 0x000000e11be17221 */ /* 0x000fc20000000000 */
[----:B------:R-:W-:Y:S01]  /*2160*/  FADD R224, R28, R224 ;  /* 0x000000e01ce07221 */ /* 0x000fe20000000000 */
[----:B------:R-:W-:-:S01]  /*2170*/  FADD R223, R29, R223 ;  /* 0x000000df1ddf7221 */ /* 0x000fc20000000000 */
[----:B------:R-:W-:Y:S01]  /*2180*/  FADD R222, R30, R222 ;  /* 0x000000de1ede7221 */ /* 0x000fe20000000000 */
[----:B0-----:R-:W2:Y:S01]  /*2190*/  LDL.LU R0, [R1+0x30] ;  /* 0x0000300001007983 */ /* 0x001ea20000300800 */
[----:B------:R-:W-:-:S03]  /*21a0*/  FADD R228, R24, R228 ;  /* 0x000000e418e47221 */ /* 0x000fc60000000000 */
[----:B------:R0:W-:Y:S01]  /*21b0*/  STL [R1+0x94], R227 ;  /* 0x000094e301007387 */ /* 0x0001e20000100800 */
[----:B------:R-:W-:-:S01]  /*21c0*/  FADD R221, R31, R221 ;  /* 0x000000dd1fdd7221 */ /* 0x000fc20000000000 */
[----:B------:R-:W-:Y:S02]  /*21d0*/  FADD R220, R32, R220 ;  /* 0x000000dc20dc7221 */ /* 0x000fe40000000000 */
[----:B0-----:R-:W3:Y:S04]  /*21e0*/  LDL.LU R227, [R1+0x2c] ;  /* 0x00002c0001e37983 */ /* 0x001ee80000300800 */
[----:B------:R0:W-:Y:S01]  /*21f0*/  STL [R1+0x98], R226 ;  /* 0x000098e201007387 */ /* 0x0001e20000100800 */
[----:B------:R-:W-:-:S03]  /*2200*/  FADD R219, R33, R219 ;  /* 0x000000db21db7221 */ /* 0x000fc60000000000 */
[----:B0-----:R-:W4:Y:S04]  /*2210*/  LDL.LU R226, [R1+0x28] ;  /* 0x0000280001e27983 */ /* 0x001f280000300800 */
        /* <DEDUP_REMOVED lines=9> */
[----:B------:R0:W-:Y:S04]  /*22b0*/  STL [R1+0xa8], R222 ;  /* 0x0000a8de01007387 */ /* 0x0001e80000100800 */
        /* <DEDUP_REMOVED lines=12> */
[----:B0-----:R-:W4:Y:S01]  /*2380*/  LDL.LU R216, [R1] ;  /* 0x0000000001d87983 */ /* 0x001f220000300800 */
[----:B------:R-:W-:-:S01]  /*2390*/  FADD R215, R37, R215 ;  /* 0x000000d725d77221 */ /* 0x000fc20000000000 */
[----:B------:R-:W-:Y:S01]  /*23a0*/  FADD R214, R38, R214 ;  /* 0x000000d626d67221 */ /* 0x000fe20000000000 */
[----:B------:R-:W-:-:S01]  /*23b0*/  FADD R213, R39, R213 ;  /* 0x000000d527d57221 */ /* 0x000fc20000000000 */
[----:B------:R-:W-:Y:S01]  /*23c0*/  FADD R212, R40, R212 ;  /* 0x000000d428d47221 */ /* 0x000fe20000000000 */
[----:B------:R-:W-:-:S01]  /*23d0*/  FADD R211, R41, R211 ;  /* 0x000000d329d37221 */ /* 0x000fc20000000000 */
[----:B------:R-:W-:Y:S01]  /*23e0*/  STL [R1+0xc4], R215 ;  /* 0x0000c4d701007387 */ /* 0x000fe20000100800 */
        /* <DEDUP_REMOVED lines=11> */
[----:B------:R0:W-:Y:S01]  /*24a0*/  STL [R1+0xd0], R212 ;  /* 0x0000d0d401007387 */ /* 0x0001e20000100800 */
[----:B------:R-:W-:-:S01]  /*24b0*/  FADD R201, R51, R201 ;  /* 0x000000c933c97221 */ /* 0x000fc20000000000 */
[----:B------:R-:W-:Y:S01]  /*24c0*/  FADD R200, R52, R200 ;  /* 0x000000c834c87221 */ /* 0x000fe20000000000 */
        /* <DEDUP_REMOVED lines=68> */
[----:B--2---:R-:W-:-:S01]  /*2910*/  FADD R0, R133, R0 ;  /* 0x0000000085007221 */ /* 0x004fc20000000000 */
[----:B---3--:R-:W-:Y:S01]  /*2920*/  FADD R227, R132, R227 ;  /* 0x000000e384e37221 */ /* 0x008fe20000000000 */
[----:B----4-:R-:W-:-:S01]  /*2930*/  FADD R226, R131, R226 ;  /* 0x000000e283e27221 */ /* 0x010fc20000000000 */
        /* <DEDUP_REMOVED lines=9> */
[----:B------:R-:W-:-:S05]  /*29d0*/  FADD R216, R121, R216 ;  /* 0x000000d879d87221 */ /* 0x000fca0000000000 */
[----:B------:R1:W-:Y:S04]  /*29e0*/  STL [R1], R216 ;  /* 0x000000d801007387 */ /* 0x0003e80000100800 */
[----:B------:R2:W-:Y:S04]  /*29f0*/  STL [R1+0x4], R217 ;  /* 0x000004d901007387 */ /* 0x0005e80000100800 */
        /* <DEDUP_REMOVED lines=8> */
[----:B0-----:R-:W4:Y:S04]  /*2a80*/  LDL.LU R212, [R1+0x34] ;  /* 0x0000340001d47983 */ /* 0x001f280000300800 */
[----:B------:R0:W-:Y:S04]  /*2a90*/  STL [R1+0x28], R226 ;  /* 0x000028e201007387 */ /* 0x0001e80000100800 */
[----:B------:R-:W4:Y:S04]  /*2aa0*/  LDL.LU R213, [R1+0x38] ;  /* 0x0000380001d57983 */ /* 0x000f280000300800 */
[----:B------:R0:W-:Y:S04]  /*2ab0*/  STL [R1+0x2c], R227 ;  /* 0x00002ce301007387 */ /* 0x0001e80000100800 */
[----:B------:R-:W4:Y:S04]  /*2ac0*/  LDL.LU R214, [R1+0x3c] ;  /* 0x00003c0001d67983 */ /* 0x000f280000300800 */
[----:B------:R0:W-:Y:S04]  /*2ad0*/  STL [R1+0x30], R0 ;  /* 0x0000300001007387 */ /* 0x0001e80000100800 */
[----:B------:R-:W4:Y:S04]  /*2ae0*/  LDL.LU R215, [R1+0x40] ;  /* 0x0000400001d77983 */ /* 0x000f280000300800 */
[----:B-1----:R-:W4:Y:S04]  /*2af0*/  LDL.LU R216, [R1+0x44] ;  /* 0x0000440001d87983 */ /* 0x002f280000300800 */
[----:B--2---:R-:W2:Y:S04]  /*2b00*/  LDL.LU R217, [R1+0x48] ;  /* 0x0000480001d97983 */ /* 0x004ea80000300800 */
[----:B---3--:R-:W3:Y:S04]  /*2b10*/  LDL.LU R218, [R1+0x4c] ;  /* 0x00004c0001da7983 */ /* 0x008ee80000300800 */
[----:B----4-:R-:W4:Y:S04]  /*2b20*/  LDL.LU R219, [R1+0x50] ;  /* 0x0000500001db7983 */ /* 0x010f280000300800 */
[----:B------:R-:W4:Y:S04]  /*2b30*/  LDL.LU R220, [R1+0x54] ;  /* 0x0000540001dc7983 */ /* 0x000f280000300800 */
[----:B------:R-:W4:Y:S04]  /*2b40*/  LDL.LU R221, [R1+0x58] ;  /* 0x0000580001dd7983 */ /* 0x000f280000300800 */
[----:B------:R-:W4:Y:S04]  /*2b50*/  LDL.LU R222, [R1+0x5c] ;  /* 0x00005c0001de7983 */ /* 0x000f280000300800 */
[----:B------:R-:W4:Y:S04]  /*2b60*/  LDL.LU R223, [R1+0x60] ;  /* 0x0000600001df7983 */ /* 0x000f280000300800 */
[----:B------:R-:W4:Y:S04]  /*2b70*/  LDL.LU R224, [R1+0x64] ;  /* 0x0000640001e07983 */ /* 0x000f280000300800 */
[----:B------:R-:W4:Y:S04]  /*2b80*/  LDL.LU R225, [R1+0x68] ;  /* 0x0000680001e17983 */ /* 0x000f280000300800 */
[----:B0-----:R-:W4:Y:S04]  /*2b90*/  LDL.LU R226, [R1+0x6c] ;  /* 0x00006c0001e27983 */ /* 0x001f280000300800 */
[----:B------:R-:W4:Y:S04]  /*2ba0*/  LDL.LU R227, [R1+0x70] ;  /* 0x0000700001e37983 */ /* 0x000f280000300800 */
[----:B------:R-:W4:Y:S01]  /*2bb0*/  LDL.LU R0, [R1+0x74] ;  /* 0x0000740001007983 */ /* 0x000f220000300800 */
[----:B------:R-:W-:-:S05]  /*2bc0*/  FADD R212, R134, R212 ;  /* 0x000000d486d47221 */ /* 0x000fca0000000000 */
[----:B------:R0:W-:Y:S01]  /*2bd0*/  STL [R1+0x34], R212 ;  /* 0x000034d401007387 */ /* 0x0001e20000100800 */
[----:B------:R-:W-:-:S03]  /*2be0*/  FADD R213, R135, R213 ;  /* 0x000000d587d57221 */ /* 0x000fc60000000000 */
[----:B0-----:R0:W5:Y:S01]  /*2bf0*/  LDL.LU R212, [R1+0xd0] ;  /* 0x0000d00001d47983 */ /* 0x0011620000300800 */
[----:B------:R-:W-:-:S03]  /*2c00*/  FADD R214, R136, R214 ;  /* 0x000000d688d67221 */ /* 0x000fc60000000000 */
[----:B------:R1:W-:Y:S01]  /*2c10*/  STL [R1+0x38], R213 ;  /* 0x000038d501007387 */ /* 0x0003e20000100800 */
[----:B------:R-:W-:-:S01]  /*2c20*/  FADD R215, R137, R215 ;  /* 0x000000d789d77221 */ /* 0x000fc20000000000 */
[----:B------:R-:W-:Y:S02]  /*2c30*/  FADD R216, R138, R216 ;  /* 0x000000d88ad87221 */ /* 0x000fe40000000000 */
[----:B-1----:R0:W5:Y:S01]  /*2c40*/  LDL.LU R213, [R1+0xcc] ;  /* 0x0000cc0001d57983 */ /* 0x0021620000300800 */
[----:B--2---:R-:W-:-:S03]  /*2c50*/  FADD R217, R139, R217 ;  /* 0x000000d98bd97221 */ /* 0x004fc60000000000 */
[----:B------:R1:W-:Y:S01]  /*2c60*/  STL [R1+0x3c], R214 ;  /* 0x00003cd601007387 */ /* 0x0003e20000100800 */
[----:B---3--:R-:W-:-:S03]  /*2c70*/  FADD R218, R140, R218 ;  /* 0x000000da8cda7221 */ /* 0x008fc60000000000 */
[----:B-1----:R0:W5:Y:S01]  /*2c80*/  LDL.LU R214, [R1+0xc8] ;  /* 0x0000c80001d67983 */ /* 0x0021620000300800 */
[----:B----4-:R-:W-:-:S03]  /*2c90*/  FADD R219, R141, R219 ;  /* 0x000000db8ddb7221 */ /* 0x010fc60000000000 */
[----:B------:R1:W-:Y:S01]  /*2ca0*/  STL [R1+0x40], R215 ;  /* 0x000040d701007387 */ /* 0x0003e20000100800 */
[----:B------:R-:W-:-:S01]  /*2cb0*/  FADD R220, R142, R220 ;  /* 0x000000dc8edc7221 */ /* 0x000fc20000000000 */
[----:B------:R-:W-:Y:S02]  /*2cc0*/  FADD R221, R143, R221 ;  /* 0x000000dd8fdd7221 */ /* 0x000fe40000000000 */
[----:B-1----:R0:W5:Y:S04]  /*2cd0*/  LDL.LU R215, [R1+0xc4] ;  /* 0x0000c40001d77983 */ /* 0x0021680000300800 */
[----:B------:R1:W-:Y:S01]  /*2ce0*/  STL [R1+0x44], R216 ;  /* 0x000044d801007387 */ /* 0x0003e20000100800 */
[----:B------:R-:W-:-:S01]  /*2cf0*/  FADD R222, R144, R222 ;  /* 0x000000de90de7221 */ /* 0x000fc20000000000 */
[----:B------:R-:W-:-:S02]  /*2d00*/  FADD R223, R145, R223 ;  /* 0x000000df91df7221 */ /* 0x000fc40000000000 */
[----:B-1----:R0:W5:Y:S04]  /*2d10*/  LDL.LU R216, [R1+0xc0] ;  /* 0x0000c00001d87983 */ /* 0x0021680000300800 */
[----:B------:R1:W-:Y:S01]  /*2d20*/  STL [R1+0x48], R217 ;  /* 0x000048d901007387 */ /* 0x0003e20000100800 */
[----:B------:R-:W-:-:S03]  /*2d30*/  FADD R224, R146, R224 ;  /* 0x000000e092e07221 */ /* 0x000fc60000000000 */
        /* <DEDUP_REMOVED lines=13> */
[----:B------:R1:W-:Y:S04]  /*2e10*/  STL [R1+0x5c], R222 ;  /* 0x00005cde01007387 */ /* 0x0003e80000100800 */
        /* <DEDUP_REMOVED lines=12> */
[----:B-1----:R-:W2:Y:S01]  /*2ee0*/  LDL.LU R0, [R1+0x90] ;  /* 0x0000900001007983 */ /* 0x002ea20000300800 */
[----:B------:R-:W-:-:S02]  /*2ef0*/  WARPGROUP.DEPBAR.LE gsb0, 0x0 ;  /* 0x00008000000079c5 */ /* 0x000fc40000010000 */
[----:B------:R-:W-:Y:S01]  /*2f00*/  UMOV UR6, URZ ;  /* 0x0000003f00067c82 */ /* 0x000fe20008000000 */
[----:B0-2---:R-:W-:-:S07]  /*2f10*/  FADD R0, R0, R151 ;  /* 0x0000009700007221 */ /* 0x005fce0000000000 */
.L_x_22:
[----:B------:R-:W-:Y:S05]  /*2f20*/  @!P2 BRA `(.L_x_23) ;  /* 0x000000000004a947 */ /* 0x000fea0003800000 */
[----:B------:R-:W-:Y:S01]  /*2f30*/  BPT.TRAP 0x1 ;  /* 0x000000040000795c */ /* 0x000fe20000300000 */
.L_x_23:
[----:B-----5:R0:W-:Y:S04]  /*2f40*/  STL [R1+0x90], R0 ;  /* 0x0000900001007387 */ /* 0x0201e80000100800 */
[----:B0-----:R-:W2:Y:S01]  /*2f50*/  LDL R0, [R1+0x78] ;  /* 0x0000780001007983 */ /* 0x001ea20000100800 */
[----:B------:R-:W-:-:S04]  /*2f60*/  MOV R152, UR17 ;  /* 0x0000001100987c02 */ /* 0x000fc80008000f00 */
[----:B------:R-:W-:-:S05]  /*2f70*/  @P0 LEA R152, R152, UR24, 0x3 ;  /* 0x0000001898980c11 */ /* 0x000fca000f8e18ff */
[----:B------:R-:W-:Y:S01]  /*2f80*/  @P0 VIADD R152, R152, 0x28 ;  /* 0x0000002898980836 */ /* 0x000fe20000000000 */
[----:B------:R-:W-:-:S06]  /*2f90*/  UISETP.GT.U32.AND UP1, UPT, UR13, 0x1, UPT ;  /* 0x000000010d00788c */ /* 0x000fcc000bf24070 */
[----:B------:R-:W-:Y:S02]  /*2fa0*/  PLOP3.LUT P1, PT, PT, PT, UP1, 0x80, 0x0 ;  /* 0x000000000000781c */ /* 0x000fe40003f2f018 */
[----:B--2---:R-:W-:Y:S02]  /*2fb0*/  @P0 PRMT R152, R0, 0x654, R152 ;  /* 0x0000065400980816 */ /* 0x004fe40000000098 */
[----:B------:R0:W5:Y:S02]  /*2fc0*/  LDL.LU R0, [R1+0x90] ;  /* 0x0000900001007983 */ /* 0x0001640000300800 */
[----:B------:R0:W-:Y:S07]  /*2fd0*/  @P0 SYNCS.ARRIVE.TRANS64.RED.A1T0 RZ, [R152+URZ], RZ ;  /* 0x000000ff98ff09a7 */ /* 0x0001ee000810043f */
[----:B------:R-:W-:Y:S05]  /*2fe0*/  @P1 BRA `(.L_x_24) ;  /* 0x0000000000041947 */ /* 0x000fea0003800000 */
[----:B------:R-:W-:Y:S01]  /*2ff0*/  BPT.TRAP 0x1 ;  /* 0x000000040000795c */ /* 0x000fe20000300000 */
.L_x_24:
[----:B------:R-:W-:Y:S02]  /*3000*/  UISETP.GT.AND UP3, UPT, UR14, 0x1, UPT ;  /* 0x000000010e00788c */ /* 0x000fe4000bf64270 */
[----:B------:R-:W-:Y:S02]  /*3010*/  UIADD3 UR16, UR16, 0x1, URZ ;  /* 0x0000000110107890 */ /* 0x000fe4000fffe03f */
[----:B------:R-:W-:Y:S02]  /*3020*/  UIADD3 UR17, UR17, 0x1, URZ ;  /* 0x0000000111117890 */ /* 0x000fe4000fffe03f */
[----:B------:R-:W-:Y:S01]  /*3030*/  PLOP3.LUT P1, PT, PT, PT, UP3, 0x80, 0x0 ;  /* 0x000000000000781c */ /* 0x000fe20003f2f038 */
[----:B------:R-:W-:Y:S02]  /*3040*/  UISETP.NE.AND UP1, UPT, UR16, 0x5, UPT ;  /* 0x000000051000788c */ /* 0x000fe4000bf25270 */
[----:B------:R-:W-:Y:S02]  /*3050*/  UISETP.NE.AND UP2, UPT, UR17, 0x5, UPT ;  /* 0x000000051100788c */ /* 0x000fe4000bf45270 */
[----:B------:R-:W-:-:S02]  /*3060*/  USEL UR7, URZ, 0x1, UP1 ;  /* 0x000000013f077887 */ /* 0x000fc40008800000 */
[----:B------:R-:W-:Y:S02]  /*3070*/  UIADD3 UR14, UR14, -0x1, URZ ;  /* 0xffffffff0e0e7890 */ /* 0x000fe4000fffe03f */
[----:B------:R-:W-:Y:S02]  /*3080*/  USEL UR16, UR16, URZ, UP1 ;  /* 0x0000003f10107287 */ /* 0x000fe40008800000 */
[----:B------:R-:W-:Y:S01]  /*3090*/  LOP3.LUT R229, R229, UR7, RZ, 0x3c, !PT ;  /* 0x00000007e5e57c12 */ /* 0x000fe2000f8e3cff */
[----:B------:R-:W-:Y:S01]  /*30a0*/  USEL UR17, UR17, URZ, UP2 ;  /* 0x0000003f11117287 */ /* 0x000fe20009000000 */
[----:B------:R-:W-:Y:S01]  /*30b0*/  UMOV UR7, 0x1 ;  /* 0x0000000100077882 */ /* 0x000fe20000000000 */
[----:B------:R-:W-:Y:S10]  /*30c0*/  @P1 BRA `(.L_x_25) ;  /* 0xffffffec00341947 */ /* 0x000ff4000383ffff */
.L_x_17:
[----:B-----5:R1:W-:Y:S04]  /*30d0*/  STL [R1+0x88], R0 ;  /* 0x0000880001007387 */ /* 0x0203e80000100800 */
[----:B-1----:R-:W2:Y:S04]  /*30e0*/  LDL.LU R0, [R1+0x74] ;  /* 0x0000740001007983 */ /* 0x002ea80000300800 */
[----:B--2---:R1:W-:Y:S04]  /*30f0*/  STL [R1+0x74], R0 ;  /* 0x0000740001007387 */ /* 0x0043e80000100800 */
        /* <DEDUP_REMOVED lines=49> */
[----:B------:R1:W5:Y:S01]  /*3410*/  LDL.LU R229, [R1+0xc] ;  /* 0x00000c0001e57983 */ /* 0x0003620000300800 */
[----:B------:R-:W-:-:S04]  /*3420*/  UISETP.NE.AND UP0, UPT, UR6, URZ, UPT ;  /* 0x0000003f0600728c */ /* 0x000fc8000bf05270 */
[----:B------:R-:W-:-:S06]  /*3430*/  USEL UR6, URZ, 0x1, !UP0 ;  /* 0x000000013f067887 */ /* 0x000fcc000c000000 */
[----:B------:R-:W-:Y:S01]  /*3440*/  ISETP.NE.AND P1, PT, RZ, UR6, PT ;  /* 0x00000006ff007c0c */ /* 0x000fe2000bf25270 */
[----:B--2---:R2:W-:Y:S04]  /*3450*/  STL [R1+0x10], R0 ;  /* 0x0000100001007387 */ /* 0x0045e80000100800 */
[----:B------:R1:W5:Y:S04]  /*3460*/  LDL.LU R153, [R1+0x8] ;  /* 0x0000080001997983 */ /* 0x0003680000300800 */
[----:B0-----:R1:W5:Y:S04]  /*3470*/  LDL.LU R152, [R1+0x4] ;  /* 0x0000040001987983 */ /* 0x0013680000300800 */
[----:B--2---:R1:W5:Y:S01]  /*3480*/  LDL.LU R0, [R1] ;  /* 0x0000000001007983 */ /* 0x0043620000300800 */
[----:B------:R-:W-:Y:S05]  /*3490*/  @!P1 BRA `(.L_x_26) ;  /* 0x0000000c00b49947 */ /* 0x000fea0003800000 */
[----:B------:R-:W-:Y:S01]  /*34a0*/  FADD R227, R25, R227 ;  /* 0x000000e319e37221 */ /* 0x000fe20000000000 */
[----:B------:R-:W-:-:S04]  /*34b0*/  FADD R228, R24, R228 ;  /* 0x000000e418e47221 */ /* 0x000fc80000000000 */
[----:B------:R0:W-:Y:S04]  /*34c0*/  STL [R1+0x90], R227 ;  /* 0x000090e301007387 */ /* 0x0001e80000100800 */
[----:B0-----:R-:W2:Y:S04]  /*34d0*/  LDL.LU R227, [R1+0x88] ;  /* 0x0000880001e37983 */ /* 0x001ea80000300800 */
[----:B--2---:R0:W-:Y:S04]  /*34e0*/  STL [R1+0x94], R227 ;  /* 0x000094e301007387 */ /* 0x0041e80000100800 */
        /* <DEDUP_REMOVED lines=50> */
[----:B0-----:R-:W2:Y:S01]  /*3810*/  LDL.LU R227, [R1+0x10] ;  /* 0x0000100001e37983 */ /* 0x001ea20000300800 */
[----:B------:R-:W-:Y:S01]  /*3820*/  FADD R226, R26, R226 ;  /* 0x000000e21ae27221 */ /* 0x000fe20000000000 */
        /* <DEDUP_REMOVED lines=94> */
[----:B-----5:R-:W-:Y:S01]  /*3e10*/  FADD R0, R121, R0 ;  /* 0x0000000079007221 */ /* 0x020fe20000000000 */
[----:B------:R-:W-:Y:S01]  /*3e20*/  FADD R152, R122, R152 ;  /* 0x000000987a987221 */ /* 0x000fe20000000000 */
[----:B------:R-:W-:Y:S01]  /*3e30*/  FADD R153, R123, R153 ;  /* 0x000000997b997221 */ /* 0x000fe20000000000 */
[----:B------:R-:W-:Y:S01]  /*3e40*/  FADD R229, R124, R229 ;  /* 0x000000e57ce57221 */ /* 0x000fe20000000000 */
[----:B--2---:R-:W-:-:S05]  /*3e50*/  FADD R227, R125, R227 ;  /* 0x000000e37de37221 */ /* 0x004fca0000000000 */
[----:B------:R0:W-:Y:S04]  /*3e60*/  STL [R1+0x10], R227 ;  /* 0x000010e301007387 */ /* 0x0001e80000100800 */
[----:B0-----:R-:W2:Y:S02]  /*3e70*/  LDL.LU R227, [R1+0xf8] ;  /* 0x0000f80001e37983 */ /* 0x001ea40000300800 */
        /* <DEDUP_REMOVED lines=77> */
[----:B0-----:R0:W5:Y:S01]  /*4350*/  LDL.LU R227, [R1+0x90] ;  /* 0x0000900001e37983 */ /* 0x0011620000300800 */
[----:B------:R-:W-:Y:S02]  /*4360*/  WARPGROUP.DEPBAR.LE gsb0, 0x0 ;  /* 0x00008000000079c5 */ /* 0x000fe40000010000 */
.L_x_26:
[----:B------:R2:W-:Y:S01]  /*4370*/  STL [R1+0x98], R3 ;  /* 0x0000980301007387 */ /* 0x0005e20000100800 */
[----:B------:R-:W3:Y:S01]  /*4380*/  LDC R28, c[0x0][0x288] ;  /* 0x0000a200ff1c7b82 */ /* 0x000ee20000000800 */
[----:B------:R-:W-:Y:S02]  /*4390*/  UIADD3 UR9, UR12, UR5, URZ ;  /* 0x000000050c097290 */ /* 0x000fe4000fffe03f */
[----:B------:R-:W-:Y:S01]  /*43a0*/  USHF.R.S32.HI UR10, URZ, 0x1f, UR23 ;  /* 0x0000001f3f0a7899 */ /* 0x000fe20008011417 */
[----:B------:R-:W-:Y:S01]  /*43b0*/  ULDC.64 UR14, c[0x0][0x6d0] ;  /* 0x0001b400000e7ab9 */ /* 0x000fe20000000a00 */
[----:B------:R-:W-:Y:S01]  /*43c0*/  ULDC UR11, c[0x0][0x284] ;  /* 0x0000a100000b7ab9 */ /* 0x000fe20000000800 */
[----:B--2---:R-:W2:Y:S04]  /*43d0*/  LDL.LU R3, [R1+0x8c] ;  /* 0x00008c0001037983 */ /* 0x004ea80000300800 */
[----:B------:R4:W-:Y:S04]  /*43e0*/  STL [R1+0x94], R2 ;  /* 0x0000940201007387 */ /* 0x0009e80000100800 */
[----:B-----5:R1:W-:Y:S01]  /*43f0*/  STL [R1+0x90], R0 ;  /* 0x0000900001007387 */ /* 0x0203e20000100800 */
[----:B----4-:R-:W4:Y:S03]  /*4400*/  S2R R2, SR_TID.X ;  /* 0x0000000000027919 */ /* 0x010f260000002100 */
[----:B-1----:R-:W3:Y:S01]  /*4410*/  LDL R0, [R1+0x84] ;  /* 0x0000840001007983 */ /* 0x002ee20000100800 */
[----:B------:R-:W-:-:S02]  /*4420*/  UISETP.GT.U32.AND UP0, UPT, UR9, 0x4, UPT ;  /* 0x000000040900788c */ /* 0x000fc4000bf04070 */
[----:B------:R-:W-:Y:S01]  /*4430*/  UISETP.GE.U32.AND UP1, UPT, UR12, 0x5, UPT ;  /* 0x000000050c00788c */ /* 0x000fe2000bf26070 */
[----:B----4-:R-:W-:Y:S02]  /*4440*/  LOP3.LUT R24, R2, 0x60, RZ, 0xc0, !PT ;  /* 0x0000006002187812 */ /* 0x010fe400078ec0ff */
[----:B------:R-:W-:Y:S02]  /*4450*/  SHF.R.U32.HI R25, RZ, 0x2, R2 ;  /* 0x00000002ff197819 */ /* 0x000fe40000011602 */
[----:B------:R-:W-:Y:S02]  /*4460*/  SHF.R.U32.HI R24, RZ, 0x5, R24 ;  /* 0x00000005ff187819 */ /* 0x000fe40000011618 */
[----:B------:R-:W-:-:S03]  /*4470*/  LOP3.LUT R25, R25, 0x7, RZ, 0xc0, !PT ;  /* 0x0000000719197812 */ /* 0x000fc600078ec0ff */
[C---:B------:R-:W-:Y:S02]  /*4480*/  IMAD.SHL.U32 R26, R24.reuse, 0x10, RZ ;  /* 0x00000010181a7824 */ /* 0x040fe400078e00ff */
[--C-:B------:R-:W-:Y:S01]  /*4490*/  IMAD R27, R24, -0x10, -R25.reuse ;  /* 0xfffffff0181b7824 */ /* 0x100fe200078e0a19 */
[--C-:B------:R-:W-:Y:S02]  /*44a0*/  SHF.R.U32.HI R24, RZ, 0x7, R2.reuse ;  /* 0x00000007ff187819 */ /* 0x100fe40000011602 */
[----:B------:R-:W-:Y:S02]  /*44b0*/  LOP3.LUT R25, R26, 0xfffffff0, R25, 0xe2, !PT ;  /* 0xfffffff01a197812 */ /* 0x000fe400078ee219 */
[----:B------:R-:W-:Y:S02]  /*44c0*/  LOP3.LUT R24, R24, 0x1, RZ, 0xc0, !PT ;  /* 0x0000000118187812 */ /* 0x000fe400078ec0ff */
[----:B------:R-:W-:-:S03]  /*44d0*/  SHF.R.U32.HI R26, RZ, 0x1, R2 ;  /* 0x00000001ff1a7819 */ /* 0x000fc60000011602 */
[----:B------:R-:W-:Y:S01]  /*44e0*/  IMAD R27, R24, -0x40, R27 ;  /* 0xffffffc0181b7824 */ /* 0x000fe200078e021b */
[----:B------:R-:W-:Y:S02]  /*44f0*/  LOP3.LUT R24, R2, 0x3, RZ, 0xc0, !PT ;  /* 0x0000000302187812 */ /* 0x000fe400078ec0ff */
[----:B------:R-:W-:Y:S01]  /*4500*/  LOP3.LUT R25, R25, 0x40, R26, 0xf8, !PT ;  /* 0x0000004019197812 */ /* 0x000fe200078ef81a */
[----:B--2---:R-:W-:Y:S02]  /*4510*/  IMAD.SHL.U32 R52, R3, 0x80, RZ ;  /* 0x0000008003347824 */ /* 0x004fe400078e00ff */
[----:B------:R1:W5:Y:S01]  /*4520*/  LDL.LU R3, [R1+0x98] ;  /* 0x0000980001037983 */ /* 0x0003620000300800 */
[----:B------:R-:W-:Y:S02]  /*4530*/  UIMAD UR5, UR10, UR14, URZ ;  /* 0x0000000e0a0572a4 */ /* 0x000fe4000f8e023f */
[----:B------:R-:W-:Y:S01]  /*4540*/  IMAD.U32 R37, RZ, RZ, UR14 ;  /* 0x0000000eff257e24 */ /* 0x000fe2000f8e00ff */
[----:B------:R-:W-:Y:S01]  /*4550*/  LOP3.LUT R34, R25, R52, RZ, 0xfc, !PT ;  /* 0x0000003419227212 */ /* 0x000fe200078efcff */
[----:B------:R1:W5:Y:S01]  /*4560*/  LDL.LU R2, [R1+0x94] ;  /* 0x0000940001027983 */ /* 0x0003620000300800 */
[----:B------:R-:W-:-:S02]  /*4570*/  UISETP.LT.U32.AND UP0, UPT, UR12, 0x5, UP0 ;  /* 0x000000050c00788c */ /* 0x000fc40008701070 */
[----:B------:R-:W-:Y:S01]  /*4580*/  UIMAD UR8, UR23, UR15, UR5 ;  /* 0x0000000f170872a4 */ /* 0x000fe2000f8e0205 */
[----:B------:R-:W-:Y:S01]  /*4590*/  SHF.R.S32.HI R35, RZ, 0x1f, R34 ;  /* 0x0000001fff237819 */ /* 0x000fe20000011422 */
[----:B------:R-:W-:Y:S01]  /*45a0*/  UIMAD.WIDE.U32 UR6, UR9, -0x33333333, URZ ;  /* 0xcccccccd090678a5 */ /* 0x000fe2000f8e003f */
[----:B---3--:R-:W-:Y:S02]  /*45b0*/  IMAD.SHL.U32 R53, R0, 0x100, RZ ;  /* 0x0000010000357824 */ /* 0x008fe400078e00ff */
[----:B------:R1:W5:Y:S03]  /*45c0*/  LDL.LU R0, [R1+0x90] ;  /* 0x0000900001007983 */ /* 0x0003660000300800 */
[----:B------:R-:W-:-:S04]  /*45d0*/  ISETP.GE.AND P1, PT, R53, R28, PT ;  /* 0x0000001c3500720c */ /* 0x000fc80003f26270 */
[----:B------:R-:W-:Y:S01]  /*45e0*/  ISETP.GE.OR P1, PT, R52, UR11, P1 ;  /* 0x0000000b34007c0c */ /* 0x000fe20008f26670 */
[----:B------:R-:W-:Y:S01]  /*45f0*/  USEL UR5, URZ, 0x1, !UP0 ;  /* 0x000000013f057887 */ /* 0x000fe2000c000000 */
[----:B------:R-:W-:Y:S01]  /*4600*/  IMAD.WIDE.U32 R36, R37, UR23, R34 ;  /* 0x0000001725247c25 */ /* 0x000fe2000f8e0022 */
[----:B------:R-:W-:Y:S02]  /*4610*/  USHF.R.U32.HI UR6, URZ, 0x2, UR7 ;  /* 0x000000023f067899 */ /* 0x000fe40008011607 */
[----:B------:R-:W-:Y:S01]  /*4620*/  ULOP3.LUT UR4, UR4, UR5, URZ, 0x3c, !UPT ;  /* 0x0000000504047292 */ /* 0x000fe2000f8e3c3f */
[----:B------:R-:W-:Y:S01]  /*4630*/  IMAD R24, R24, -0x2, R28 ;  /* 0xfffffffe18187824 */ /* 0x000fe200078e021c */
[----:B------:R-:W-:Y:S01]  /*4640*/  UIMAD UR5, UR6, -0x5, UR9 ;  /* 0xfffffffb060578a4 */ /* 0x000fe2000f8e0209 */
[----:B------:R-:W-:Y:S01]  /*4650*/  VIADD R37, R37, UR8 ;  /* 0x0000000825257c36 */ /* 0x000fe20008000000 */
[----:B------:R-:W-:Y:S01]  /*4660*/  @UP1 ULOP3.LUT UR4, UR4, 0x1, UR6, 0x78, !UPT ;  /* 0x0000000104041892 */ /* 0x000fe2000f8e7806 */
[----:B------:R-:W-:Y:S01]  /*4670*/  IADD3 R52, -R52, UR11, R27 ;  /* 0x0000000b34347c10 */ /* 0x000fe2000fffe11b */
[----:B------:R-:W-:-:S02]  /*4680*/  WARPGROUP.DEPBAR.LE gsb0, 0x0 ;  /* 0x00008000000079c5 */ /* 0x000fc40000010000 */
[----:B------:R-:W-:Y:S02]  /*4690*/  IMAD.IADD R53, R24, 0x1, -R53 ;  /* 0x0000000118357824 */ /* 0x000fe400078e0a35 */
[----:B------:R-:W-:Y:S01]  /*46a0*/  IMAD.MOV.U32 R59, RZ, RZ, -0x1 ;  /* 0xffffffffff3b7424 */ /* 0x000fe200078e00ff */
[----:B-1----:R-:W-:Y:S06]  /*46b0*/  @P1 BRA `(.L_x_27) ;  /* 0x000000b000ac1947 */ /* 0x002fec0003800000 */
[----:B-----5:R1:W-:Y:S01]  /*46c0*/  STL [R1+0x94], R2 ;  /* 0x0000940201007387 */ /* 0x0203e20000100800 */
[----:B------:R-:W2:Y:S03]  /*46d0*/  LDC.64 R32, c[0x0][0x6c8] ;  /* 0x0001b200ff207b82 */ /* 0x000ea60000000a00 */
[----:B-1----:R-:W3:Y:S04]  /*46e0*/  LDL.LU R2, [R1+0x84] ;  /* 0x0000840001027983 */ /* 0x002ee80000300800 */
[----:B------:R1:W-:Y:S02]  /*46f0*/  STL [R1+0x90], R0 ;  /* 0x0000900001007387 */ /* 0x0003e40000100800 */
[----:B-1----:R-:W1:Y:S02]  /*4700*/  S2R R0, SR_TID.X ;  /* 0x0000000000007919 */ /* 0x002e640000002100 */
[----:B-1----:R-:W-:Y:S01]  /*4710*/  SHF.L.U32 R55, R0, 0x1, RZ ;  /* 0x0000000100377819 */ /* 0x002fe200000006ff */
[----:B---3--:R-:W-:-:S02]  /*4720*/  IMAD.WIDE R24, R2, 0x100, RZ ;  /* 0x0000010002187825 */ /* 0x008fc400078e02ff */
[----:B------:R1:W5:Y:S04]  /*4730*/  LDL.LU R2, [R1+0x94] ;  /* 0x0000940001027983 */ /* 0x0003680000300800 */
[----:B------:R1:W5:Y:S01]  /*4740*/  LDL.LU R0, [R1+0x90] ;  /* 0x0000900001007983 */ /* 0x0003620000300800 */
[----:B------:R-:W-:Y:S01]  /*4750*/  FSETP.NEU.AND P3, PT, RZ, UR20, PT ;  /* 0x00000014ff007c0b */ /* 0x000fe2000bf6d000 */
[----:B--2---:R-:W-:Y:S01]  /*4760*/  IMAD R26, R25, R32, RZ ;  /* 0x00000020191a7224 */ /* 0x004fe200078e02ff */
[----:B------:R-:W-:Y:S01]  /*4770*/  LOP3.LUT R55, R24, 0x6, R55, 0xf8, !PT ;  /* 0x0000000618377812 */ /* 0x000fe200078ef837 */
[----:B------:R-:W-:Y:S01]  /*4780*/  BSSY B0, `(.L_x_27) ;  /* 0x0000b1e000007945 */ /* 0x000fe20003800000 */
[----:B------:R-:W-:-:S03]  /*4790*/  ISETP.GT.AND P1, PT, R53, RZ, PT ;  /* 0x000000ff3500720c */ /* 0x000fc60003f24270 */
[----:B------:R-:W-:Y:S01]  /*47a0*/  IMAD.WIDE.U32 R36, R55, R32, R36 ;  /* 0x0000002037247225 */ /* 0x000fe200078e0024 */
[----:B------:R-:W-:-:S03]  /*47b0*/  ISETP.GT.AND P2, PT, R52, RZ, P1 ;  /* 0x000000ff3400720c */ /* 0x000fc60000f44270 */
[----:B------:R-:W-:-:S04]  /*47c0*/  IMAD R27, R55, R33, R26 ;  /* 0x00000021371b7224 */ /* 0x000fc800078e021a */
[----:B------:R-:W-:Y:S01]  /*47d0*/  IMAD.IADD R41, R37, 0x1, R27 ;  /* 0x0000000125297824 */ /* 0x000fe200078e021b */
[----:B-1----:R-:W-:Y:S06]  /*47e0*/  @!P3 BRA `(.L_x_28) ;  /* 0x00000088009cb947 */ /* 0x002fec0003800000 */
[----:B------:R-:W1:Y:S01]  /*47f0*/  LDC.64 R30, c[0x0][0x6b0] ;  /* 0x0001ac00ff1e7b82 */ /* 0x000e620000000a00 */
[----:B------:R-:W-:Y:S01]  /*4800*/  ULDC.64 UR8, c[0x0][0x6b8] ;  /* 0x0001ae0000087ab9 */ /* 0x000fe20000000a00 */
[----:B------:R-:W-:Y:S01]  /*4810*/  ULDC.64 UR14, c[0x0][0x6c0] ;  /* 0x0001b000000e7ab9 */ /* 0x000fe20000000a00 */
[----:B------:R-:W-:Y:S02]  /*4820*/  UIMAD UR6, UR10, UR8, URZ ;  /* 0x000000080a0672a4 */ /* 0x000fe4000f8e023f */
[----:B------:R-:W-:Y:S01]  /*4830*/  IMAD.U32 R54, RZ, RZ, UR8 ;  /* 0x00000008ff367e24 */ /* 0x000fe2000f8e00ff */
[----:B------:R-:W-:Y:S01]  /*4840*/  ULDC.64 UR10, c[0x0][0x6a8] ;  /* 0x0001aa00000a7ab9 */ /* 0x000fe20000000a00 */
[----:B------:R-:W-:Y:S02]  /*4850*/  UIMAD UR6, UR23, UR9, UR6 ;  /* 0x00000009170672a4 */ /* 0x000fe4000f8e0206 */
[----:B------:R-:W-:Y:S01]  /*4860*/  IMAD.WIDE.U32 R28, R54, UR23, R34 ;  /* 0x00000017361c7c25 */ /* 0x000fe2000f8e0022 */
[----:B------:R-:W2:Y:S03]  /*4870*/  LDC.64 R46, c[0x0][0x6b0] ;  /* 0x0001ac00ff2e7b82 */ /* 0x000ea60000000a00 */
[----:B------:R-:W-:-:S02]  /*4880*/  IMAD.MOV.U32 R26, RZ, RZ, R28 ;  /* 0x000000ffff1a7224 */ /* 0x000fc400078e001c */
[----:B------:R-:W-:Y:S02]  /*4890*/  VIADD R27, R29, UR6 ;  /* 0x000000061d1b7c36 */ /* 0x000fe40008000000 */
[----:B-1----:R-:W-:-:S04]  /*48a0*/  IMAD R24, R25, R30, RZ ;  /* 0x0000001e19187224 */ /* 0x002fc800078e02ff */
[C---:B------:R-:W-:Y:S02]  /*48b0*/  IMAD R57, R55.reuse, R31, R24 ;  /* 0x0000001f37397224 */ /* 0x040fe400078e0218 */
[----:B------:R-:W-:-:S04]  /*48c0*/  IMAD.WIDE.U32 R24, R55, R30, R26 ;  /* 0x0000001e37187225 */ /* 0x000fc800078e001a */
[----:B------:R-:W-:Y:S01]  /*48d0*/  IMAD.IADD R25, R25, 0x1, R57 ;  /* 0x0000000119197824 */ /* 0x000fe200078e0239 */
[----:B------:R-:W-:-:S04]  /*48e0*/  LEA R38, P3, R24, UR10, 0x2 ;  /* 0x0000000a18267c11 */ /* 0x000fc8000f8610ff */
[----:B------:R-:W-:-:S05]  /*48f0*/  LEA.HI.X R39, R24, UR11, R25, 0x2, P3 ;  /* 0x0000000b18277c11 */ /* 0x000fca00098f1419 */
[----:B------:R-:W3:Y:S01]  /*4900*/  @P2 LDG.E.LTC128B R44, desc[UR18][R38.64] ;  /* 0x00000012262c2981 */ /* 0x000ee2000c1e1920 */
[C---:B------:R-:W-:Y:S01]  /*4910*/  LEA R24, P3, R36.reuse, UR14, 0x2 ;  /* 0x0000000e24187c11 */ /* 0x040fe2000f8610ff */
[----:B------:R-:W-:Y:S03]  /*4920*/  BSSY B1, `(.L_x_29) ;  /* 0x0000014000017945 */ /* 0x000fe60003800000 */
[----:B------:R-:W-:Y:S01]  /*4930*/  LEA.HI.X R25, R36, UR15, R41, 0x2, P3 ;  /* 0x0000000f24197c11 */ /* 0x000fe200098f1429 */
[----:B------:R-:W-:Y:S01]  /*4940*/  IMAD.WIDE.U32 R40, R55, R30, R34 ;  /* 0x0000001e37287225 */ /* 0x000fe200078e0022 */
[----:B------:R-:W-:-:S03]  /*4950*/  ISETP.GT.AND P3, PT, R53, 0x1, PT ;  /* 0x000000013500780c */ /* 0x000fc60003f64270 */
[----:B------:R-:W-:Y:S01]  /*4960*/  IMAD.IADD R41, R57, 0x1, R41 ;  /* 0x0000000139297824 */ /* 0x000fe200078e0229 */
[----:B------:R-:W-:Y:S01]  /*4970*/  ISETP.GT.AND P4, PT, R52, RZ, P3 ;  /* 0x000000ff3400720c */ /* 0x000fe20001f84270 */
[----:B------:R-:W-:-:S04]  /*4980*/  IMAD.WIDE.U32 R40, R54, UR23, R40 ;  /* 0x0000001736287c25 */ /* 0x000fc8000f8e0028 */
[----:B---3--:R-:W-:-:S04]  /*4990*/  FMUL R37, R44, UR20 ;  /* 0x000000142c257c20 */ /* 0x008fc80008400000 */
[----:B------:R-:W-:Y:S01]  /*49a0*/  FFMA R45, R228, UR21, R37 ;  /* 0x00000015e42d7c23 */ /* 0x000fe20008000025 */
[----:B--2---:R-:W-:-:S04]  /*49b0*/  IMAD.WIDE.U32 R36, R55, R30, R46 ;  /* 0x0000001e37247225 */ /* 0x004fc800078e002e */
[----:B------:R-:W-:Y:S01]  /*49c0*/  IMAD.IADD R49, R57, 0x1, R37 ;  /* 0x0000000139317824 */ /* 0x000fe200078e0225 */
[----:B------:R-:W-:Y:S01]  /*49d0*/  IADD3 R39, P6, R28, R36, RZ ;  /* 0x000000241c277210 */ /* 0x000fe20007fde0ff */
[----:B------:R1:W-:Y:S01]  /*49e0*/  @P2 STG.E desc[UR18][R24.64], R45 ;  /* 0x0000002d18002986 */ /* 0x0003e2000c101912 */
[----:B------:R-:W-:-:S03]  /*49f0*/  LEA R38, P2, R32, R24, 0x2 ;  /* 0x0000001820267211 */ /* 0x000fc600078410ff */
[----:B------:R-:W-:Y:S01]  /*4a00*/  IMAD.X R48, R49, 0x1, R27, P6 ;  /* 0x0000000131307824 */ /* 0x000fe200030e061b */
[----:B------:R-:W-:-:S04]  /*4a10*/  LEA R42, P6, R39, UR10, 0x2 ;  /* 0x0000000a272a7c11 */ /* 0x000fc8000f8c10ff */
[----:B------:R-:W-:Y:S02]  /*4a20*/  LEA.HI.X R43, R39, UR11, R48, 0x2, P6 ;  /* 0x0000000b272b7c11 */ /* 0x000fe4000b0f1430 */
[----:B------:R-:W-:Y:S01]  /*4a30*/  MOV R48, R44 ;  /* 0x0000002c00307202 */ /* 0x000fe20000000f00 */
[----:B-1----:R-:W-:Y:S06]  /*4a40*/  @!P4 BRA `(.L_x_30) ;  /* 0x000000000004c947 */ /* 0x002fec0003800000 */
[----:B------:R1:W5:Y:S02]  /*4a50*/  LDG.E.LTC128B R48, desc[UR18][R42.64] ;  /* 0x000000122a307981 */ /* 0x000364000c1e1920 */
.L_x_30:
[----:B------:R-:W-:Y:S05]  /*4a60*/  BSYNC B1 ;  /* 0x0000000000017941 */ /* 0x000fea0003800000 */
.L_x_29:
[----:B-----5:R-:W-:Y:S01]  /*4a70*/  FMUL R50, R48, UR20 ;  /* 0x0000001430327c20 */ /* 0x020fe20008400000 */
[----:B------:R-:W-:Y:S01]  /*4a80*/  LEA.HI.X R39, R32, R25, R33, 0x2, P2 ;  /* 0x0000001920277211 */ /* 0x000fe200010f1421 */
[----:B------:R-:W-:Y:S01]  /*4a90*/  VIADD R41, R41, UR6 ;  /* 0x0000000629297c36 */ /* 0x000fe20008000000 */
[----:B------:R-:W-:Y:S01]  /*4aa0*/  ISETP.GT.AND P1, PT, R52, 0x8, P1 ;  /* 0x000000083400780c */ /* 0x000fe20000f24270 */
[----:B------:R-:W-:Y:S01]  /*4ab0*/  FFMA R227, R227, UR21, R50 ;  /* 0x00000015e3e37c23 */ /* 0x000fe20008000032 */
[----:B------:R-:W-:Y:S01]  /*4ac0*/  LEA R44, P2, R40, UR10, 0x2 ;  /* 0x0000000a282c7c11 */ /* 0x000fe2000f8410ff */
[----:B------:R-:W-:Y:S01]  /*4ad0*/  BSSY B1, `(.L_x_31) ;  /* 0x0000006000017945 */ /* 0x000fe20003800000 */
[----:B-1----:R-:W-:Y:S02]  /*4ae0*/  IADD3 R42, P6, R34, R36, RZ ;  /* 0x00000024222a7210 */ /* 0x002fe40007fde0ff */
[----:B------:R1:W-:Y:S01]  /*4af0*/  @P4 STG.E desc[UR18][R38.64], R227 ;  /* 0x000000e326004986 */ /* 0x0003e2000c101912 */
[----:B------:R-:W-:-:S06]  /*4b00*/  LEA.HI.X R45, R40, UR11, R41, 0x2, P2 ;  /* 0x0000000b282d7c11 */ /* 0x000fcc00090f1429 */
[----:B------:R-:W-:Y:S05]  /*4b10*/  @!P1 BRA `(.L_x_32) ;  /* 0x0000000000049947 */ /* 0x000fea0003800000 */
[----:B------:R2:W5:Y:S02]  /*4b20*/  LDG.E.LTC128B R48, desc[UR18][R44.64+0x20] ;  /* 0x000020122c307981 */ /* 0x000564000c1e1920 */
.L_x_32:
[----:B------:R-:W-:Y:S05]  /*4b30*/  BSYNC B1 ;  /* 0x0000000000017941 */ /* 0x000fea0003800000 */
.L_x_31:
[----:B-----5:R-:W-:Y:S01]  /*4b40*/  FMUL R41, R48, UR20 ;  /* 0x0000001430297c20 */ /* 0x020fe20008400000 */
[----:B------:R-:W-:Y:S01]  /*4b50*/  ISETP.GT.AND P3, PT, R52, 0x8, P3 ;  /* 0x000000083400780c */ /* 0x000fe20001f64270 */
[--C-:B------:R-:W-:Y:S01]  /*4b60*/  IMAD.MOV.U32 R37, RZ, RZ, R49.reuse ;  /* 0x000000ffff257224 */ /* 0x100fe200078e0031 */
[----:B------:R-:W-:Y:S01]  /*4b70*/  ISETP.GT.AND P2, PT, R53, 0x8, PT ;  /* 0x000000083500780c */ /* 0x000fe20003f44270 */
[----:B------:R-:W-:Y:S02]  /*4b80*/  IMAD.X R43, R35, 0x1, R49, P6 ;  /* 0x00000001232b7824 */ /* 0x000fe400030e0631 */
[----:B--2---:R-:W-:Y:S01]  /*4b90*/  FFMA R45, R226, UR21, R41 ;  /* 0x00000015e22d7c23 */ /* 0x004fe20008000029 */
[----:B------:R-:W-:Y:S01]  /*4ba0*/  IMAD.WIDE.U32 R36, R30, 0x7, R36 ;  /* 0x000000071e247825 */ /* 0x000fe200078e0024 */
[----:B------:R-:W-:Y:S01]  /*4bb0*/  BSSY B1, `(.L_x_33) ;  /* 0x000000d000017945 */ /* 0x000fe20003800000 */
[----:B------:R-:W-:Y:S02]  /*4bc0*/  ISETP.GT.AND P4, PT, R52, RZ, P2 ;  /* 0x000000ff3400720c */ /* 0x000fe40001784270 */
[----:B------:R-:W-:Y:S01]  /*4bd0*/  IMAD.WIDE.U32 R42, R54, UR23, R42 ;  /* 0x00000017362a7c25 */ /* 0x000fe2000f8e002a */
[----:B------:R2:W-:Y:S01]  /*4be0*/  @P1 STG.E desc[UR18][R24.64+0x20], R45 ;  /* 0x0000202d18001986 */ /* 0x0005e2000c101912 */
[----:B------:R-:W-:-:S02]  /*4bf0*/  IADD3 R41, P6, R28, R36, RZ ;  /* 0x000000241c297210 */ /* 0x000fc40007fde0ff */
[----:B------:R-:W-:Y:S02]  /*4c00*/  IMAD R56, R31, 0x7, RZ ;  /* 0x000000071f387824 */ /* 0x000fe400078e02ff */
[----:B------:R-:W-:Y:S02]  /*4c10*/  VIADD R43, R43, UR6 ;  /* 0x000000062b2b7c36 */ /* 0x000fe40008000000 */
[----:B------:R-:W-:Y:S01]  /*4c20*/  IMAD.IADD R44, R37, 0x1, R56 ;  /* 0x00000001252c7824 */ /* 0x000fe200078e0238 */
[----:B--2---:R-:W-:-:S04]  /*4c30*/  LEA R24, P1, R42, UR10, 0x2 ;  /* 0x0000000a2a187c11 */ /* 0x004fc8000f8210ff */
[----:B------:R-:W-:Y:S01]  /*4c40*/  LEA.HI.X R25, R42, UR11, R43, 0x2, P1 ;  /* 0x0000000b2a197c11 */ /* 0x000fe200088f142b */
[----:B------:R-:W-:Y:S01]  /*4c50*/  IMAD.X R42, R44, 0x1, R27, P6 ;  /* 0x000000012c2a7824 */ /* 0x000fe200030e061b */
[----:B------:R-:W-:Y:S07]  /*4c60*/  @!P3 BRA `(.L_x_34) ;  /* 0x000000000004b947 */ /* 0x000fee0003800000 */
[----:B------:R2:W5:Y:S02]  /*4c70*/  LDG.E.LTC128B R48, desc[UR18][R24.64+0x20] ;  /* 0x0000201218307981 */ /* 0x000564000c1e1920 */
.L_x_34:
[----:B------:R-:W-:Y:S05]  /*4c80*/  BSYNC B1 ;  /* 0x0000000000017941 */ /* 0x000fea0003800000 */
.L_x_33:
[----:B-----5:R-:W-:Y:S01]  /*4c90*/  FMUL R40, R48, UR20 ;  /* 0x0000001430287c20 */ /* 0x020fe20008400000 */
[----:B--2---:R-:W-:Y:S01]  /*4ca0*/  LEA R24, P1, R41, UR10, 0x2 ;  /* 0x0000000a29187c11 */ /* 0x004fe2000f8210ff */
[----:B------:R-:W-:Y:S02]  /*4cb0*/  IMAD.MOV.U32 R49, RZ, RZ, R48 ;  /* 0x000000ffff317224 */ /* 0x000fe400078e0030 */
[----:B------:R-:W-:Y:S01]  /*4cc0*/  FFMA R225, R225, UR21, R40 ;  /* 0x00000015e1e17c23 */ /* 0x000fe20008000028 */
[----:B------:R-:W-:-:S04]  /*4cd0*/  LEA.HI.X R25, R41, UR11, R42, 0x2, P1 ;  /* 0x0000000b29197c11 */ /* 0x000fc800088f142a */
[----:B------:R1:W-:Y:S04]  /*4ce0*/  @P3 STG.E desc[UR18][R38.64+0x20], R225 ;  /* 0x000020e126003986 */ /* 0x0003e8000c101912 */
[----:B------:R2:W3:Y:S01]  /*4cf0*/  @P4 LDG.E.LTC128B R49, desc[UR18][R24.64] ;  /* 0x0000001218314981 */ /* 0x0004e2000c1e1920 */
[----:B------:R-:W-:Y:S01]  /*4d00*/  IADD3 R36, P3, R36, R30, RZ ;  /* 0x0000001e24247210 */ /* 0x000fe20007f7e0ff */
[----:B------:R-:W-:Y:S01]  /*4d10*/  IMAD R58, R33, 0x1c, RZ ;  /* 0x0000001c213a7824 */ /* 0x000fe200078e02ff */
[----:B------:R-:W-:-:S03]  /*4d20*/  ISETP.GT.AND P1, PT, R53, 0x9, PT ;  /* 0x000000093500780c */ /* 0x000fc60003f24270 */
[----:B------:R-:W-:Y:S01]  /*4d30*/  IMAD.X R37, R44, 0x1, R31, P3 ;  /* 0x000000012c257824 */ /* 0x000fe200018e061f */
[----:B------:R-:W-:Y:S02]  /*4d40*/  IADD3 R41, P3, R36, R28, RZ ;  /* 0x0000001c24297210 */ /* 0x000fe40007f7e0ff */
[----:B------:R-:W-:Y:S01]  /*4d50*/  ISETP.GT.AND P6, PT, R52, RZ, P1 ;  /* 0x000000ff3400720c */ /* 0x000fe20000fc4270 */
[----:B--2---:R-:W-:Y:S01]  /*4d60*/  IMAD.WIDE.U32 R24, R32, 0x1c, R38 ;  /* 0x0000001c20187825 */ /* 0x004fe200078e0026 */
[----:B------:R-:W-:Y:S02]  /*4d70*/  IADD3.X R42, R37, R27, RZ, P3, !PT ;  /* 0x0000001b252a7210 */ /* 0x000fe40001ffe4ff */
[----:B------:R-:W-:Y:S01]  /*4d80*/  LEA R40, P3, R41, UR10, 0x2 ;  /* 0x0000000a29287c11 */ /* 0x000fe2000f8610ff */
[----:B------:R-:W-:-:S03]  /*4d90*/  IMAD.IADD R25, R25, 0x1, R58 ;  /* 0x0000000119197824 */ /* 0x000fc600078e023a */
[----:B------:R-:W-:Y:S01]  /*4da0*/  LEA.HI.X R41, R41, UR11, R42, 0x2, P3 ;  /* 0x0000000b29297c11 */ /* 0x000fe200098f142a */
[----:B---3--:R-:W-:-:S04]  /*4db0*/  FMUL R43, R49, UR20 ;  /* 0x00000014312b7c20 */ /* 0x008fc80008400000 */
[----:B------:R-:W-:-:S05]  /*4dc0*/  FFMA R51, R224, UR21, R43 ;  /* 0x00000015e0337c23 */ /* 0x000fca000800002b */
[----:B------:R2:W-:Y:S04]  /*4dd0*/  @P4 STG.E desc[UR18][R24.64], R51 ;  /* 0x0000003318004986 */ /* 0x0005e8000c101912 */
[----:B------:R3:W4:Y:S01]  /*4de0*/  @P6 LDG.E.LTC128B R49, desc[UR18][R40.64] ;  /* 0x0000001228316981 */ /* 0x000722000c1e1920 */
[----:B------:R-:W-:Y:S01]  /*4df0*/  IMAD.WIDE.U32 R42, R30, 0x7, R46 ;  /* 0x000000071e2a7825 */ /* 0x000fe200078e002e */
[----:B------:R-:W-:Y:S01]  /*4e00*/  SHF.L.U64.HI R33, R32, 0x5, R33 ;  /* 0x0000000520217819 */ /* 0x000fe20000010221 */
[----:B------:R-:W-:Y:S02]  /*4e10*/  BSSY B1, `(.L_x_35) ;  /* 0x0000018000017945 */ /* 0x000fe40003800000 */
[----:B------:R-:W-:Y:S01]  /*4e20*/  IMAD.MOV.U32 R44, RZ, RZ, R42 ;  /* 0x000000ffff2c7224 */ /* 0x000fe200078e002a */
[----:B------:R-:W-:Y:S01]  /*4e30*/  IADD3 R42, P4, R42, R30, RZ ;  /* 0x0000001e2a2a7210 */ /* 0x000fe20007f9e0ff */
[----:B------:R-:W-:-:S02]  /*4e40*/  IMAD.IADD R45, R56, 0x1, R43 ;  /* 0x00000001382d7824 */ /* 0x000fc400078e022b */
[----:B------:R-:W-:Y:S02]  /*4e50*/  IMAD.SHL.U32 R60, R32, 0x20, RZ ;  /* 0x00000020203c7824 */ /* 0x000fe400078e00ff */
[----:B------:R-:W-:Y:S02]  /*4e60*/  IMAD.X R43, R45, 0x1, R31, P4 ;  /* 0x000000012d2b7824 */ /* 0x000fe400020e061f */
[----:B---3--:R-:W-:Y:S01]  /*4e70*/  IMAD.WIDE.U32 R40, R55, R30, R44 ;  /* 0x0000001e37287225 */ /* 0x008fe200078e002c */
[----:B-1----:R-:W-:Y:S02]  /*4e80*/  IADD3 R38, P4, R60, R38, RZ ;  /* 0x000000263c267210 */ /* 0x002fe40007f9e0ff */
[----:B------:R-:W-:-:S03]  /*4e90*/  IADD3 R46, P3, R34, R40, RZ ;  /* 0x00000028222e7210 */ /* 0x000fc60007f7e0ff */
[----:B------:R-:W-:Y:S01]  /*4ea0*/  IMAD.X R39, R33, 0x1, R39, P4 ;  /* 0x0000000121277824 */ /* 0x000fe200020e0627 */
[----:B------:R-:W-:Y:S01]  /*4eb0*/  IADD3.X R47, R35, R57, R41, P3, !PT ;  /* 0x00000039232f7210 */ /* 0x000fe20001ffe429 */
[----:B------:R-:W-:Y:S01]  /*4ec0*/  IMAD.WIDE.U32 R40, R55, R30, R42 ;  /* 0x0000001e37287225 */ /* 0x000fe200078e002a */
[----:B------:R-:W-:-:S03]  /*4ed0*/  ISETP.GT.AND P3, PT, R52, 0x8, P2 ;  /* 0x000000083400780c */ /* 0x000fc60001764270 */
[----:B------:R-:W-:Y:S01]  /*4ee0*/  IMAD.WIDE.U32 R46, R54, UR23, R46 ;  /* 0x00000017362e7c25 */ /* 0x000fe2000f8e002e */
[----:B------:R-:W-:-:S03]  /*4ef0*/  IADD3 R48, P4, R34, R40, RZ ;  /* 0x0000002822307210 */ /* 0x000fc60007f9e0ff */
[----:B------:R-:W-:Y:S01]  /*4f00*/  VIADD R47, R47, UR6 ;  /* 0x000000062f2f7c36 */ /* 0x000fe20008000000 */
[----:B------:R-:W-:-:S04]  /*4f10*/  LEA R50, P2, R46, UR10, 0x2 ;  /* 0x0000000a2e327c11 */ /* 0x000fc8000f8410ff */
[----:B--2---:R-:W-:Y:S01]  /*4f20*/  LEA.HI.X R51, R46, UR11, R47, 0x2, P2 ;  /* 0x0000000b2e337c11 */ /* 0x004fe200090f142f */
[----:B----4-:R-:W-:Y:S01]  /*4f30*/  FMUL R62, R49, UR20 ;  /* 0x00000014313e7c20 */ /* 0x010fe20008400000 */
[----:B------:R-:W-:-:S03]  /*4f40*/  IMAD.MOV.U32 R46, RZ, RZ, R49 ;  /* 0x000000ffff2e7224 */ /* 0x000fc600078e0031 */
[----:B------:R-:W-:-:S05]  /*4f50*/  FFMA R223, R223, UR21, R62 ;  /* 0x00000015dfdf7c23 */ /* 0x000fca000800003e */
[----:B------:R1:W-:Y:S01]  /*4f60*/  @P6 STG.E desc[UR18][R38.64], R223 ;  /* 0x000000df26006986 */ /* 0x0003e2000c101912 */
[----:B------:R-:W-:Y:S05]  /*4f70*/  @!P3 BRA `(.L_x_36) ;  /* 0x000000000004b947 */ /* 0x000fea0003800000 */
[----:B------:R2:W5:Y:S02]  /*4f80*/  LDG.E.LTC128B R46, desc[UR18][R50.64+0x20] ;  /* 0x00002012322e7981 */ /* 0x000564000c1e1920 */
.L_x_36:
[----:B------:R-:W-:Y:S05]  /*4f90*/  BSYNC B1 ;  /* 0x0000000000017941 */ /* 0x000fea0003800000 */
.L_x_35:
[----:B-----5:R-:W-:Y:S01]  /*4fa0*/  FMUL R47, R46, UR20 ;  /* 0x000000142e2f7c20 */ /* 0x020fe20008400000 */
[----:B------:R-:W-:Y:S01]  /*4fb0*/  IADD3.X R49, R35, R57, R41, P4, !PT ;  /* 0x0000003923317210 */ /* 0x000fe200027fe429 */
[----:B------:R-:W-:Y:S01]  /*4fc0*/  IMAD.WIDE.U32 R36, R30, 0x7, R36 ;  /* 0x000000071e247825 */ /* 0x000fe200078e0024 */
[----:B------:R-:W-:-:S03]  /*4fd0*/  ISETP.GT.AND P1, PT, R52, 0x8, P1 ;  /* 0x000000083400780c */ /* 0x000fc60000f24270 */
[----:B--2---:R-:W-:Y:S01]  /*4fe0*/  FFMA R51, R222, UR21, R47 ;  /* 0x00000015de337c23 */ /* 0x004fe2000800002f */
[----:B------:R-:W-:Y:S01]  /*4ff0*/  ISETP.GT.AND P2, PT, R53, 0x10, PT ;  /* 0x000000103500780c */ /* 0x000fe20003f44270 */
[----:B------:R-:W-:Y:S01]  /*5000*/  IMAD.WIDE.U32 R48, R54, UR23, R48 ;  /* 0x0000001736307c25 */ /* 0x000fe2000f8e0030 */
[----:B------:R-:W-:Y:S01]  /*5010*/  IADD3 R41, P6, R28, R36, RZ ;  /* 0x000000241c297210 */ /* 0x000fe20007fde0ff */
[----:B------:R-:W-:Y:S01]  /*5020*/  BSSY B1, `(.L_x_37) ;  /* 0x000000a000017945 */ /* 0x000fe20003800000 */
[----:B------:R2:W-:Y:S01]  /*5030*/  @P3 STG.E desc[UR18][R24.64+0x20], R51 ;  /* 0x0000203318003986 */ /* 0x0005e2000c101912 */
[----:B------:R-:W-:Y:S02]  /*5040*/  ISETP.GT.AND P3, PT, R52, RZ, P2 ;  /* 0x000000ff3400720c */ /* 0x000fe40001764270 */
[----:B------:R-:W-:Y:S01]  /*5050*/  IADD3 R47, R49, UR6, RZ ;  /* 0x00000006312f7c10 */ /* 0x000fe2000fffe0ff */
[----:B------:R-:W-:Y:S01]  /*5060*/  IMAD.IADD R49, R56, 0x1, R37 ;  /* 0x0000000138317824 */ /* 0x000fe200078e0225 */
[----:B--2---:R-:W-:-:S04]  /*5070*/  LEA R24, P4, R48, UR10, 0x2 ;  /* 0x0000000a30187c11 */ /* 0x004fc8000f8810ff */
[----:B------:R-:W-:Y:S01]  /*5080*/  LEA.HI.X R25, R48, UR11, R47, 0x2, P4 ;  /* 0x0000000b30197c11 */ /* 0x000fe2000a0f142f */
[----:B------:R-:W-:Y:S01]  /*5090*/  IMAD.X R48, R49, 0x1, R27, P6 ;  /* 0x0000000131307824 */ /* 0x000fe200030e061b */
[----:B------:R-:W-:Y:S07]  /*50a0*/  @!P1 BRA `(.L_x_38) ;  /* 0x0000000000049947 */ /* 0x000fee0003800000 */
[----:B------:R2:W5:Y:S02]  /*50b0*/  LDG.E.LTC128B R46, desc[UR18][R24.64+0x20] ;  /* 0x00002012182e7981 */ /* 0x000564000c1e1920 */
.L_x_38:
[----:B------:R-:W-:Y:S05]  /*50c0*/  BSYNC B1 ;  /* 0x0000000000017941 */ /* 0x000fea0003800000 */
.L_x_37:
[----:B-----5:R-:W-:Y:S01]  /*50d0*/  FMUL R40, R46, UR20 ;  /* 0x000000142e287c20 */ /* 0x020fe20008400000 */
[----:B--2---:R-:W-:Y:S01]  /*50e0*/  LEA R24, P4, R41, UR10, 0x2 ;  /* 0x0000000a29187c11 */ /* 0x004fe2000f8810ff */
[----:B------:R-:W-:Y:S02]  /*50f0*/  IMAD.MOV.U32 R61, RZ, RZ, R46 ;  /* 0x000000ffff3d7224 */ /* 0x000fe400078e002e */
[----:B------:R-:W-:Y:S01]  /*5100*/  FFMA R221, R221, UR21, R40 ;  /* 0x00000015dddd7c23 */ /* 0x000fe20008000028 */
[----:B------:R-:W-:Y:S01]  /*5110*/  IMAD.MOV.U32 R46, RZ, RZ, R38 ;  /* 0x000000ffff2e7224 */ /* 0x000fe200078e0026 */
[----:B------:R-:W-:Y:S01]  /*5120*/  LEA.HI.X R25, R41, UR11, R48, 0x2, P4 ;  /* 0x0000000b29197c11 */ /* 0x000fe2000a0f1430 */
[----:B------:R-:W-:-:S05]  /*5130*/  IMAD.MOV.U32 R47, RZ, RZ, R39 ;  /* 0x000000ffff2f7224 */ /* 0x000fca00078e0027 */
[----:B------:R2:W-:Y:S04]  /*5140*/  @P1 STG.E desc[UR18][R46.64+0x20], R221 ;  /* 0x000020dd2e001986 */ /* 0x0005e8000c101912 */
[----:B------:R3:W4:Y:S01]  /*5150*/  @P3 LDG.E.LTC128B R61, desc[UR18][R24.64] ;  /* 0x00000012183d3981 */ /* 0x000722000c1e1920 */
[C---:B------:R-:W-:Y:S01]  /*5160*/  IMAD.WIDE.U32 R44, R30.reuse, 0x7, R44 ;  /* 0x000000071e2c7825 */ /* 0x040fe200078e002c */
[----:B------:R-:W-:Y:S03]  /*5170*/  BSSY B1, `(.L_x_39) ;  /* 0x0000018000017945 */ /* 0x000fe60003800000 */
[----:B------:R-:W-:Y:S01]  /*5180*/  IMAD.WIDE.U32 R42, R30, 0x7, R42 ;  /* 0x000000071e2a7825 */ /* 0x000fe200078e002a */
[----:B------:R-:W-:-:S03]  /*5190*/  IADD3 R44, P1, R44, R30, RZ ;  /* 0x0000001e2c2c7210 */ /* 0x000fc60007f3e0ff */
[----:B--2---:R-:W-:Y:S01]  /*51a0*/  IMAD.WIDE.U32 R46, R32, 0x1c, R46 ;  /* 0x0000001c202e7825 */ /* 0x004fe200078e002e */
[----:B------:R-:W-:Y:S02]  /*51b0*/  IADD3.X R45, R31, R56, R45, P1, !PT ;  /* 0x000000381f2d7210 */ /* 0x000fe40000ffe42d */
[-C--:B------:R-:W-:Y:S01]  /*51c0*/  IADD3 R40, P1, R36, R30.reuse, RZ ;  /* 0x0000001e24287210 */ /* 0x080fe20007f3e0ff */
[----:B------:R-:W-:Y:S02]  /*51d0*/  IMAD.IADD R47, R58, 0x1, R47 ;  /* 0x000000013a2f7824 */ /* 0x000fe400078e022f */
[----:B---3--:R-:W-:Y:S01]  /*51e0*/  IMAD.WIDE.U32 R24, R55, R30, R44 ;  /* 0x0000001e37187225 */ /* 0x008fe200078e002c */
[----:B------:R-:W-:-:S03]  /*51f0*/  IADD3 R48, P4, R40, R28, RZ ;  /* 0x0000001c28307210 */ /* 0x000fc60007f9e0ff */
[----:B------:R-:W-:Y:S01]  /*5200*/  IMAD.X R41, R49, 0x1, R31, P1 ;  /* 0x0000000131297824 */ /* 0x000fe200008e061f */
[----:B------:R-:W-:Y:S02]  /*5210*/  IADD3 R36, P6, R34, R24, RZ ;  /* 0x0000001822247210 */ /* 0x000fe40007fde0ff */
[----:B------:R-:W-:Y:S02]  /*5220*/  ISETP.GT.AND P1, PT, R53, 0x11, PT ;  /* 0x000000113500780c */ /* 0x000fe40003f24270 */
[----:B------:R-:W-:Y:S01]  /*5230*/  IADD3.X R37, R35, R57, R25, P6, !PT ;  /* 0x0000003923257210 */ /* 0x000fe200037fe419 */
[----:B------:R-:W-:Y:S01]  /*5240*/  IMAD.X R25, R41, 0x1, R27, P4 ;  /* 0x0000000129197824 */ /* 0x000fe200020e061b */
[----:B------:R-:W-:Y:S02]  /*5250*/  LEA R24, P4, R48, UR10, 0x2 ;  /* 0x0000000a30187c11 */ /* 0x000fe4000f8810ff */
[----:B------:R-:W-:Y:S02]  /*5260*/  IADD3 R42, P6, R42, R30, RZ ;  /* 0x0000001e2a2a7210 */ /* 0x000fe40007fde0ff */
[----:B------:R-:W-:-:S02]  /*5270*/  LEA.HI.X R25, R48, UR11, R25, 0x2, P4 ;  /* 0x0000000b30197c11 */ /* 0x000fc4000a0f1419 */
[----:B------:R-:W-:Y:S02]  /*5280*/  ISETP.GT.AND P4, PT, R52, RZ, P1 ;  /* 0x000000ff3400720c */ /* 0x000fe40000f84270 */
[----:B------:R-:W-:Y:S01]  /*5290*/  IADD3.X R43, R31, R56, R43, P6, !PT ;  /* 0x000000381f2b7210 */ /* 0x000fe200037fe42b */
[----:B----4-:R-:W-:-:S04]  /*52a0*/  FMUL R49, R61, UR20 ;  /* 0x000000143d317c20 */ /* 0x010fc80008400000 */
[----:B------:R-:W-:-:S05]  /*52b0*/  FFMA R49, R220, UR21, R49 ;  /* 0x00000015dc317c23 */ /* 0x000fca0008000031 */
[----:B------:R2:W-:Y:S01]  /*52c0*/  @P3 STG.E desc[UR18][R46.64], R49 ;  /* 0x000000312e003986 */ /* 0x0005e2000c101912 */
[----:B------:R-:W-:Y:S05]  /*52d0*/  @!P4 BRA `(.L_x_40) ;  /* 0x000000000004c947 */ /* 0x000fea0003800000 */
[----:B------:R3:W5:Y:S02]  /*52e0*/  LDG.E.LTC128B R61, desc[UR18][R24.64] ;  /* 0x00000012183d7981 */ /* 0x000764000c1e1920 */
.L_x_40:
[----:B------:R-:W-:Y:S05]  /*52f0*/  BSYNC B1 ;  /* 0x0000000000017941 */ /* 0x000fea0003800000 */
.L_x_39:
[----:B-1----:R-:W-:Y:S01]  /*5300*/  IADD3 R38, P6, R38, R60, RZ ;  /* 0x0000003c26267210 */ /* 0x002fe20007fde0ff */
[----:B-----5:R-:W-:Y:S01]  /*5310*/  FMUL R62, R61, UR20 ;  /* 0x000000143d3e7c20 */ /* 0x020fe20008400000 */
[----:B------:R-:W-:Y:S01]  /*5320*/  ISETP.GT.AND P3, PT, R52, 0x8, P2 ;  /* 0x000000083400780c */ /* 0x000fe20001764270 */
[----:B------:R-:W-:Y:S01]  /*5330*/  IMAD.WIDE.U32 R36, R54, UR23, R36 ;  /* 0x0000001736247c25 */ /* 0x000fe2000f8e0024 */
[----:B------:R-:W-:-:S03]  /*5340*/  IADD3.X R39, R39, R33, RZ, P6, !PT ;  /* 0x0000002127277210 */ /* 0x000fc600037fe4ff */
[----:B------:R-:W-:Y:S01]  /*5350*/  FFMA R219, R219, UR21, R62 ;  /* 0x00000015dbdb7c23 */ /* 0x000fe2000800003e */
[----:B------:R-:W-:Y:S01]  /*5360*/  BSSY B1, `(.L_x_41) ;  /* 0x0000009000017945 */ /* 0x000fe20003800000 */
[----:B---3--:R-:W-:Y:S01]  /*5370*/  IMAD.WIDE.U32 R24, R55, R30, R42 ;  /* 0x0000001e37187225 */ /* 0x008fe200078e002a */
[----:B------:R-:W-:Y:S02]  /*5380*/  LEA R50, P2, R36, UR10, 0x2 ;  /* 0x0000000a24327c11 */ /* 0x000fe4000f8410ff */
[----:B------:R1:W-:Y:S01]  /*5390*/  @P4 STG.E desc[UR18][R38.64], R219 ;  /* 0x000000db26004986 */ /* 0x0003e2000c101912 */
[----:B------:R-:W-:Y:S01]  /*53a0*/  VIADD R37, R37, UR6 ;  /* 0x0000000625257c36 */ /* 0x000fe20008000000 */
[----:B------:R-:W-:-:S04]  /*53b0*/  IADD3 R48, P6, R34, R24, RZ ;  /* 0x0000001822307210 */ /* 0x000fc80007fde0ff */
[----:B------:R-:W-:Y:S01]  /*53c0*/  LEA.HI.X R51, R36, UR11, R37, 0x2, P2 ;  /* 0x0000000b24337c11 */ /* 0x000fe200090f1425 */
[----:B------:R-:W-:Y:S08]  /*53d0*/  @!P3 BRA `(.L_x_42) ;  /* 0x000000000004b947 */ /* 0x000ff00003800000 */
[----:B------:R3:W5:Y:S02]  /*53e0*/  LDG.E.LTC128B R61, desc[UR18][R50.64+0x20] ;  /* 0x00002012323d7981 */ /* 0x000764000c1e1920 */
.L_x_42:
[----:B------:R-:W-:Y:S05]  /*53f0*/  BSYNC B1 ;  /* 0x0000000000017941 */ /* 0x000fea0003800000 */
.L_x_41:
[----:B--2---:R-:W-:Y:S01]  /*5400*/  IADD3.X R49, R35, R57, R25, P6, !PT ;  /* 0x0000003923317210 */ /* 0x004fe200037fe419 */
[----:B-----5:R-:W-:Y:S01]  /*5410*/  FMUL R37, R61, UR20 ;  /* 0x000000143d257c20 */ /* 0x020fe20008400000 */
[----:B------:R-:W-:Y:S01]  /*5420*/  ISETP.GT.AND P1, PT, R52, 0x8, P1 ;  /* 0x000000083400780c */ /* 0x000fe20000f24270 */
[----:B------:R-:W-:Y:S01]  /*5430*/  IMAD.WIDE.U32 R40, R30, 0x7, R40 ;  /* 0x000000071e287825 */ /* 0x000fe200078e0028 */
[----:B------:R-:W-:-:S03]  /*5440*/  ISETP.GT.AND P2, PT, R53, 0x18, PT ;  /* 0x000000183500780c */ /* 0x000fc60003f44270 */
[----:B---3--:R-:W-:Y:S01]  /*5450*/  FFMA R51, R218, UR21, R37 ;  /* 0x00000015da337c23 */ /* 0x008fe20008000025 */
[----:B------:R-:W-:Y:S01]  /*5460*/  BSSY B1, `(.L_x_43) ;  /* 0x000000c000017945 */ /* 0x000fe20003800000 */
[----:B------:R-:W-:Y:S01]  /*5470*/  IMAD.WIDE.U32 R48, R54, UR23, R48 ;  /* 0x0000001736307c25 */ /* 0x000fe2000f8e0030 */
[----:B------:R-:W-:Y:S02]  /*5480*/  IADD3 R37, P6, R28, R40, RZ ;  /* 0x000000281c257210 */ /* 0x000fe40007fde0ff */
[----:B------:R2:W-:Y:S01]  /*5490*/  @P3 STG.E desc[UR18][R46.64+0x20], R51 ;  /* 0x000020332e003986 */ /* 0x0005e2000c101912 */
[----:B------:R-:W-:Y:S01]  /*54a0*/  VIADD R25, R49, UR6 ;  /* 0x0000000631197c36 */ /* 0x000fe20008000000 */
[----:B------:R-:W-:Y:S01]  /*54b0*/  LEA R24, P4, R48, UR10, 0x2 ;  /* 0x0000000a30187c11 */ /* 0x000fe2000f8810ff */
[----:B------:R-:W-:Y:S01]  /*54c0*/  IMAD.IADD R49, R56, 0x1, R41 ;  /* 0x0000000138317824 */ /* 0x000fe200078e0229 */
[----:B------:R-:W-:Y:S02]  /*54d0*/  ISETP.GT.AND P3, PT, R52, RZ, P2 ;  /* 0x000000ff3400720c */ /* 0x000fe40001764270 */
[----:B------:R-:W-:Y:S01]  /*54e0*/  LEA.HI.X R25, R48, UR11, R25, 0x2, P4 ;  /* 0x0000000b30197c11 */ /* 0x000fe2000a0f1419 */
[----:B------:R-:W-:Y:S01]  /*54f0*/  IMAD.X R48, R49, 0x1, R27, P6 ;  /* 0x0000000131307824 */ /* 0x000fe200030e061b */
[----:B------:R-:W-:Y:S09]  /*5500*/  @!P1 BRA `(.L_x_44) ;  /* 0x0000000000049947 */ /* 0x000ff20003800000 */
[----:B------:R3:W5:Y:S02]  /*5510*/  LDG.E.LTC128B R61, desc[UR18][R24.64+0x20] ;  /* 0x00002012183d7981 */ /* 0x000764000c1e1920 */
.L_x_44:
[----:B------:R-:W-:Y:S05]  /*5520*/  BSYNC B1 ;  /* 0x0000000000017941 */ /* 0x000fea0003800000 */
.L_x_43:
[----:B-----5:R-:W-:Y:S01]  /*5530*/  FMUL R36, R61, UR20 ;  /* 0x000000143d247c20 */ /* 0x020fe20008400000 */
[----:B---3--:R-:W-:Y:S01]  /*5540*/  LEA R24, P4, R37, UR10, 0x2 ;  /* 0x0000000a25187c11 */ /* 0x008fe2000f8810ff */
[----:B--2---:R-:W-:Y:S02]  /*5550*/  IMAD.MOV.U32 R46, RZ, RZ, R38 ;  /* 0x000000ffff2e7224 */ /* 0x004fe400078e0026 */
[----:B------:R-:W-:Y:S01]  /*5560*/  FFMA R217, R217, UR21, R36 ;  /* 0x00000015d9d97c23 */ /* 0x000fe20008000024 */
[----:B------:R-:W-:Y:S01]  /*5570*/  IMAD.MOV.U32 R47, RZ, RZ, R39 ;  /* 0x000000ffff2f7224 */ /* 0x000fe200078e0027 */
[----:B------:R-:W-:-:S04]  /*5580*/  LEA.HI.X R25, R37, UR11, R48, 0x2, P4 ;  /* 0x0000000b25197c11 */ /* 0x000fc8000a0f1430 */
        /* <DEDUP_REMOVED lines=8> */
[-C--:B------:R-:W-:Y:S02]  /*5610*/  IADD3 R40, P1, R40, R30.reuse, RZ ;  /* 0x0000001e28287210 */ /* 0x080fe40007f3e0ff */
[----:B------:R-:W-:Y:S01]  /*5620*/  IADD3 R47, R58, R47, RZ ;  /* 0x0000002f3a2f7210 */ /* 0x000fe20007ffe0ff */
        /* <DEDUP_REMOVED lines=17> */
.L_x_46:
[----:B------:R-:W-:Y:S05]  /*5740*/  BSYNC B1 ;  /* 0x0000000000017941 */ /* 0x000fea0003800000 */
.L_x_45:
[----:B-1----:R-:W-:Y:S01]  /*5750*/  IADD3 R38, P6, R38, R60, RZ ;  /* 0x0000003c26267210 */ /* 0x002fe20007fde0ff */
[----:B-----5:R-:W-:Y:S01]  /*5760*/  FMUL R62, R61, UR20 ;  /* 0x000000143d3e7c20 */ /* 0x020fe20008400000 */
[----:B------:R-:W-:Y:S01]  /*5770*/  ISETP.GT.AND P3, PT, R52, 0x8, P2 ;  /* 0x000000083400780c */ /* 0x000fe20001764270 */
[----:B------:R-:W-:Y:S01]  /*5780*/  IMAD.WIDE.U32 R36, R54, UR23, R36 ;  /* 0x0000001736247c25 */ /* 0x000fe2000f8e0024 */
[----:B------:R-:W-:Y:S03]  /*5790*/  BSSY B1, `(.L_x_47) ;  /* 0x000000b000017945 */ /* 0x000fe60003800000 */
[----:B------:R-:W-:Y:S01]  /*57a0*/  FFMA R215, R215, UR21, R62 ;  /* 0x00000015d7d77c23 */ /* 0x000fe2000800003e */
[----:B------:R-:W-:Y:S01]  /*57b0*/  IMAD.X R39, R39, 0x1, R33, P6 ;  /* 0x0000000127277824 */ /* 0x000fe200030e0621 */
[----:B------:R-:W-:Y:S01]  /*57c0*/  LEA R50, P2, R36, UR10, 0x2 ;  /* 0x0000000a24327c11 */ /* 0x000fe2000f8410ff */
[----:B---3--:R-:W-:-:S03]  /*57d0*/  IMAD.WIDE.U32 R24, R55, R30, R42 ;  /* 0x0000001e37187225 */ /* 0x008fc600078e002a */
[----:B------:R1:W-:Y:S01]  /*57e0*/  @P4 STG.E desc[UR18][R38.64], R215 ;  /* 0x000000d726004986 */ /* 0x0003e2000c101912 */
[----:B------:R-:W-:Y:S01]  /*57f0*/  VIADD R37, R37, UR6 ;  /* 0x0000000625257c36 */ /* 0x000fe20008000000 */
[----:B------:R-:W-:-:S04]  /*5800*/  IADD3 R48, P6, R34, R24, RZ ;  /* 0x0000001822307210 */ /* 0x000fc80007fde0ff */
[----:B------:R-:W-:Y:S01]  /*5810*/  LEA.HI.X R51, R36, UR11, R37, 0x2, P2 ;  /* 0x0000000b24337c11 */ /* 0x000fe200090f1425 */
[----:B------:R-:W-:Y:S08]  /*5820*/  @!P3 BRA `(.L_x_48) ;  /* 0x000000000004b947 */ /* 0x000ff00003800000 */
[----:B------:R3:W5:Y:S02]  /*5830*/  LDG.E.LTC128B R61, desc[UR18][R50.64+0x20] ;  /* 0x00002012323d7981 */ /* 0x000764000c1e1920 */
.L_x_48:
[----:B------:R-:W-:Y:S05]  /*5840*/  BSYNC B1 ;  /* 0x0000000000017941 */ /* 0x000fea0003800000 */
.L_x_47:
        /* <DEDUP_REMOVED lines=18> */
.L_x_50:
[----:B------:R-:W-:Y:S05]  /*5970*/  BSYNC B1 ;  /* 0x0000000000017941 */ /* 0x000fea0003800000 */
.L_x_49:
        /* <DEDUP_REMOVED lines=21> */
[----:B------:R-:W-:Y:S02]  /*5ad0*/  IADD3.X R37, R35, R57, R25, P6, !PT ;  /* 0x0000003923257210 */ /* 0x000fe400037fe419 */
[----:B------:R-:W-:Y:S02]  /*5ae0*/  IADD3.X R25, R41, R27, RZ, P4, !PT ;  /* 0x0000001b29197210 */ /* 0x000fe400027fe4ff */
[----:B------:R-:W-:Y:S02]  /*5af0*/  LEA R24, P4, R48, UR10, 0x2 ;  /* 0x0000000a30187c11 */ /* 0x000fe4000f8810ff */
[----:B------:R-:W-:-:S02]  /*5b00*/  IADD3 R42, P6, R42, R30, RZ ;  /* 0x0000001e2a2a7210 */ /* 0x000fc40007fde0ff */
[----:B------:R-:W-:Y:S02]  /*5b10*/  LEA.HI.X R25, R48, UR11, R25, 0x2, P4 ;  /* 0x0000000b30197c11 */ /* 0x000fe4000a0f1419 */
[----:B------:R-:W-:Y:S02]  /*5b20*/  ISETP.GT.AND P4, PT, R52, RZ, P1 ;  /* 0x000000ff3400720c */ /* 0x000fe40000f84270 */
[----:B------:R-:W-:Y:S01]  /*5b30*/  IADD3.X R43, R31, R56, R43, P6, !PT ;  /* 0x000000381f2b7210 */ /* 0x000fe200037fe42b */
[----:B----4-:R-:W-:-:S04]  /*5b40*/  FMUL R49, R61, UR20 ;  /* 0x000000143d317c20 */ /* 0x010fc80008400000 */
[----:B------:R-:W-:-:S05]  /*5b50*/  FFMA R49, R212, UR21, R49 ;  /* 0x00000015d4317c23 */ /* 0x000fca0008000031 */
[----:B------:R2:W-:Y:S01]  /*5b60*/  @P3 STG.E desc[UR18][R46.64], R49 ;  /* 0x000000312e003986 */ /* 0x0005e2000c101912 */
[----:B------:R-:W-:Y:S05]  /*5b70*/  @!P4 BRA `(.L_x_52) ;  /* 0x000000000004c947 */ /* 0x000fea0003800000 */
[----:B------:R3:W5:Y:S02]  /*5b80*/  LDG.E.LTC128B R61, desc[UR18][R24.64] ;  /* 0x00000012183d7981 */ /* 0x000764000c1e1920 */
.L_x_52:
[----:B------:R-:W-:Y:S05]  /*5b90*/  BSYNC B1 ;  /* 0x0000000000017941 */ /* 0x000fea0003800000 */
.L_x_51:
        /* <DEDUP_REMOVED lines=15> */
.L_x_54:
[----:B------:R-:W-:Y:S05]  /*5c90*/  BSYNC B1 ;  /* 0x0000000000017941 */ /* 0x000fea0003800000 */
.L_x_53:
        /* <DEDUP_REMOVED lines=18> */
.L_x_56:
[----:B------:R-:W-:Y:S05]  /*5dc0*/  BSYNC B1 ;  /* 0x0000000000017941 */ /* 0x000fea0003800000 */
.L_x_55:
        /* <DEDUP_REMOVED lines=17> */
[----:B------:R-:W-:Y:S02]  /*5ee0*/  IADD3.X R41, R49, R31, RZ, P1, !PT ;  /* 0x0000001f31297210 */ /* 0x000fe40000ffe4ff */
[----:B------:R-:W-:Y:S02]  /*5ef0*/  IADD3 R48, P4, R40, R28, RZ ;  /* 0x0000001c28307210 */ /* 0x000fe40007f9e0ff */
[----:B------:R-:W-:-:S02]  /*5f00*/  IADD3 R36, P6, R34, R24, RZ ;  /* 0x0000001822247210 */ /* 0x000fc40007fde0ff */
[----:B------:R-:W-:Y:S02]  /*5f10*/  ISETP.GT.AND P1, PT, R53, 0x29, PT ;  /* 0x000000293500780c */ /* 0x000fe40003f24270 */
[----:B------:R-:W-:Y:S01]  /*5f20*/  IADD3.X R37, R35, R57, R25, P6, !PT ;  /* 0x0000003923257210 */ /* 0x000fe200037fe419 */
[----:B------:R-:W-:Y:S01]  /*5f30*/  IMAD.X R25, R41, 0x1, R27, P4 ;  /* 0x0000000129197824 */ /* 0x000fe200020e061b */
[----:B------:R-:W-:Y:S02]  /*5f40*/  LEA R24, P4, R48, UR10, 0x2 ;  /* 0x0000000a30187c11 */ /* 0x000fe4000f8810ff */
[----:B------:R-:W-:Y:S02]  /*5f50*/  IADD3 R42, P6, R42, R30, RZ ;  /* 0x0000001e2a2a7210 */ /* 0x000fe40007fde0ff */
[----:B------:R-:W-:Y:S02]  /*5f60*/  LEA.HI.X R25, R48, UR11, R25, 0x2, P4 ;  /* 0x0000000b30197c11 */ /* 0x000fe4000a0f1419 */
[----:B------:R-:W-:-:S02]  /*5f70*/  ISETP.GT.AND P4, PT, R52, RZ, P1 ;  /* 0x000000ff3400720c */ /* 0x000fc40000f84270 */
[----:B------:R-:W-:Y:S01]  /*5f80*/  IADD3.X R43, R31, R56, R43, P6, !PT ;  /* 0x000000381f2b7210 */ /* 0x000fe200037fe42b */
[----:B----4-:R-:W-:-:S04]  /*5f90*/  FMUL R49, R61, UR20 ;  /* 0x000000143d317c20 */ /* 0x010fc80008400000 */
[----:B------:R-:W-:-:S05]  /*5fa0*/  FFMA R49, R208, UR21, R49 ;  /* 0x00000015d0317c23 */ /* 0x000fca0008000031 */
[----:B------:R2:W-:Y:S01]  /*5fb0*/  @P3 STG.E desc[UR18][R46.64], R49 ;  /* 0x000000312e003986 */ /* 0x0005e2000c101912 */
[----:B------:R-:W-:Y:S05]  /*5fc0*/  @!P4 BRA `(.L_x_58) ;  /* 0x000000000004c947 */ /* 0x000fea0003800000 */
[----:B------:R3:W5:Y:S02]  /*5fd0*/  LDG.E.LTC128B R61, desc[UR18][R24.64] ;  /* 0x00000012183d7981 */ /* 0x000764000c1e1920 */
.L_x_58:
[----:B------:R-:W-:Y:S05]  /*5fe0*/  BSYNC B1 ;  /* 0x0000000000017941 */ /* 0x000fea0003800000 */
.L_x_57:
        /* <DEDUP_REMOVED lines=15> */
.L_x_60:
[----:B------:R-:W-:Y:S05]  /*60e0*/  BSYNC B1 ;  /* 0x0000000000017941 */ /* 0x000fea0003800000 */
.L_x_59:
        /* <DEDUP_REMOVED lines=18> */
.L_x_62:
[----:B------:R-:W-:Y:S05]  /*6210*/  BSYNC B1 ;  /* 0x0000000000017941 */ /* 0x000fea0003800000 */
.L_x_61:
[----:B-----5:R-:W-:Y:S01]  /*6220*/  FMUL R36, R61, UR20 ;  /* 0x000000143d247c20 */ /* 0x020fe20008400000 */
[----:B---3--:R-:W-:Y:S01]  /*6230*/  LEA R24, P4, R37, UR10, 0x2 ;  /* 0x0000000a25187c11 */ /* 0x008fe2000f8810ff */
[----:B--2---:R-:W-:Y:S01]  /*6240*/  IMAD.MOV.U32 R46, RZ, RZ, R38 ;  /* 0x000000ffff2e7224 */ /* 0x004fe200078e0026 */
[----:B------:R-:W-:Y:S01]  /*6250*/  MOV R47, R39 ;  /* 0x00000027002f7202 */ /* 0x000fe20000000f00 */
[----:B------:R-:W-:Y:S01]  /*6260*/  FFMA R205, R205, UR21, R36 ;  /* 0x00000015cdcd7c23 */ /* 0x000fe20008000024 */
        /* <DEDUP_REMOVED lines=28> */
.L_x_64:
[----:B------:R-:W-:Y:S05]  /*6430*/  BSYNC B1 ;  /* 0x0000000000017941 */ /* 0x000fea0003800000 */
.L_x_63:
        /* <DEDUP_REMOVED lines=15> */
.L_x_66:
[----:B------:R-:W-:Y:S05]  /*6530*/  BSYNC B1 ;  /* 0x0000000000017941 */ /* 0x000fea0003800000 */
.L_x_65:
        /* <DEDUP_REMOVED lines=18> */
.L_x_68:
[----:B------:R-:W-:Y:S05]  /*6660*/  BSYNC B1 ;  /* 0x0000000000017941 */ /* 0x000fea0003800000 */
.L_x_67:
        /* <DEDUP_REMOVED lines=33> */
.L_x_70:
[----:B------:R-:W-:Y:S05]  /*6880*/  BSYNC B1 ;  /* 0x0000000000017941 */ /* 0x000fea0003800000 */
.L_x_69:
        /* <DEDUP_REMOVED lines=15> */
.L_x_72:
[----:B------:R-:W-:Y:S05]  /*6980*/  BSYNC B1 ;  /* 0x0000000000017941 */ /* 0x000fea0003800000 */
.L_x_71:
        /* <DEDUP_REMOVED lines=14> */
[----:B------:R-:W-:-:S02]  /*6a70*/  LEA.HI.X R25, R48, UR11, R25, 0x2, P4 ;  /* 0x0000000b30197c11 */ /* 0x000fc4000a0f1419 */
[----:B------:R-:W-:Y:S01]  /*6a80*/  IADD3.X R48, R49, R27, RZ, P6, !PT ;  /* 0x0000001b31307210 */ /* 0x000fe200037fe4ff */
[----:B------:R-:W-:Y:S08]  /*6a90*/  @!P1 BRA `(.L_x_74) ;  /* 0x0000000000049947 */ /* 0x000ff00003800000 */
[----:B------:R3:W5:Y:S02]  /*6aa0*/  LDG.E.LTC128B R61, desc[UR18][R24.64+0x20] ;  /* 0x00002012183d7981 */ /* 0x000764000c1e1920 */
.L_x_74:
[----:B------:R-:W-:Y:S05]  /*6ab0*/  BSYNC B1 ;  /* 0x0000000000017941 */ /* 0x000fea0003800000 */
.L_x_73:
        /* <DEDUP_REMOVED lines=33> */
.L_x_76:
[----:B------:R-:W-:Y:S05]  /*6cd0*/  BSYNC B1 ;  /* 0x0000000000017941 */ /* 0x000fea0003800000 */
.L_x_75:
        /* <DEDUP_REMOVED lines=15> */
.L_x_78:
[----:B------:R-:W-:Y:S05]  /*6dd0*/  BSYNC B1 ;  /* 0x0000000000017941 */ /* 0x000fea0003800000 */
.L_x_77:
        /* <DEDUP_REMOVED lines=11> */
[----:B------:R-:W-:Y:S02]  /*6e90*/  LEA R24, P4, R48, UR10, 0x2 ;  /* 0x0000000a30187c11 */ /* 0x000fe4000f8810ff */
[----:B------:R-:W-:Y:S02]  /*6ea0*/  IADD3 R49, R56, R41, RZ ;  /* 0x0000002938317210 */ /* 0x000fe40007ffe0ff */
[----:B------:R-:W-:-:S02]  /*6eb0*/  LEA.HI.X R25, R48, UR11, R25, 0x2, P4 ;  /* 0x0000000b30197c11 */ /* 0x000fc4000a0f1419 */
[----:B------:R-:W-:Y:S01]  /*6ec0*/  ISETP.GT.AND P3, PT, R52, RZ, P2 ;  /* 0x000000ff3400720c */ /* 0x000fe20001764270 */
[----:B------:R-:W-:Y:S01]  /*6ed0*/  IMAD.X R48, R49, 0x1, R27, P6 ;  /* 0x0000000131307824 */ /* 0x000fe200030e061b */
[----:B------:R-:W-:Y:S11]  /*6ee0*/  @!P1 BRA `(.L_x_80) ;  /* 0x0000000000049947 */ /* 0x000ff60003800000 */
[----:B------:R3:W5:Y:S02]  /*6ef0*/  LDG.E.LTC128B R61, desc[UR18][R24.64+0x20] ;  /* 0x00002012183d7981 */ /* 0x000764000c1e1920 */
.L_x_80:
[----:B------:R-:W-:Y:S05]  /*6f00*/  BSYNC B1 ;  /* 0x0000000000017941 */ /* 0x000fea0003800000 */
.L_x_79:
        /* <DEDUP_REMOVED lines=33> */
.L_x_82:
[----:B------:R-:W-:Y:S05]  /*7120*/  BSYNC B1 ;  /* 0x0000000000017941 */ /* 0x000fea0003800000 */
.L_x_81:
        /* <DEDUP_REMOVED lines=15> */
.L_x_84:
[----:B------:R-:W-:Y:S05]  /*7220*/  BSYNC B1 ;  /* 0x0000000000017941 */ /* 0x000fea0003800000 */
.L_x_83:
        /* <DEDUP_REMOVED lines=10> */
[----:B------:R-:W-:Y:S02]  /*72d0*/  ISETP.GT.AND P3, PT, R52, RZ, P2 ;  /* 0x000000ff3400720c */ /* 0x000fe40001764270 */
[----:B------:R-:W-:Y:S01]  /*72e0*/  IADD3 R25, R49, UR6, RZ ;  /* 0x0000000631197c10 */ /* 0x000fe2000fffe0ff */
[----:B------:R-:W-:Y:S01]  /*72f0*/  IMAD.IADD R49, R56, 0x1, R41 ;  /* 0x0000000138317824 */ /* 0x000fe200078e0229 */
[----:B------:R-:W-:-:S04]  /*7300*/  LEA R24, P4, R48, UR10, 0x2 ;  /* 0x0000000a30187c11 */ /* 0x000fc8000f8810ff */
[----:B------:R-:W-:Y:S01]  /*7310*/  LEA.HI.X R25, R48, UR11, R25, 0x2, P4 ;  /* 0x0000000b30197c11 */ /* 0x000fe2000a0f1419 */
[----:B------:R-:W-:Y:S01]  /*7320*/  IMAD.X R48, R49, 0x1, R27, P6 ;  /* 0x0000000131307824 */ /* 0x000fe200030e061b */
[----:B------:R-:W-:Y:S07]  /*7330*/  @!P1 BRA `(.L_x_86) ;  /* 0x0000000000049947 */ /* 0x000fee0003800000 */
[----:B------:R3:W5:Y:S02]  /*7340*/  LDG.E.LTC128B R61, desc[UR18][R24.64+0x20] ;  /* 0x00002012183d7981 */ /* 0x000764000c1e1920 */
.L_x_86:
[----:B------:R-:W-:Y:S05]  /*7350*/  BSYNC B1 ;  /* 0x0000000000017941 */ /* 0x000fea0003800000 */
.L_x_85:
        /* <DEDUP_REMOVED lines=16> */
[----:B------:R-:W-:Y:S01]  /*7460*/  IMAD.WIDE.U32 R36, R55, R30, R44 ;  /* 0x0000001e37247225 */ /* 0x000fe200078e002c */
[----:B------:R-:W-:-:S03]  /*7470*/  IADD3 R48, P4, R40, R28, RZ ;  /* 0x0000001c28307210 */ /* 0x000fc60007f9e0ff */
[----:B------:R-:W-:Y:S01]  /*7480*/  IMAD.X R41, R49, 0x1, R31, P1 ;  /* 0x0000000131297824 */ /* 0x000fe200008e061f */
[----:B------:R-:W-:Y:S02]  /*7490*/  ISETP.GT.AND P1, PT, R53, 0x51, PT ;  /* 0x000000513500780c */ /* 0x000fe40003f24270 */
[----:B------:R-:W-:Y:S01]  /*74a0*/  IADD3 R36, P6, R34, R36, RZ ;  /* 0x0000002422247210 */ /* 0x000fe20007fde0ff */
[----:B---3--:R-:W-:Y:S01]  /*74b0*/  IMAD.X R25, R41, 0x1, R27, P4 ;  /* 0x0000000129197824 */ /* 0x008fe200020e061b */
[C---:B------:R-:W-:Y:S02]  /*74c0*/  LEA R24, P4, R48.reuse, UR10, 0x2 ;  /* 0x0000000a30187c11 */ /* 0x040fe4000f8810ff */
[----:B------:R-:W-:Y:S02]  /*74d0*/  IADD3.X R37, R35, R57, R37, P6, !PT ;  /* 0x0000003923257210 */ /* 0x000fe400037fe425 */
[----:B------:R-:W-:Y:S02]  /*74e0*/  LEA.HI.X R25, R48, UR11, R25, 0x2, P4 ;  /* 0x0000000b30197c11 */ /* 0x000fe4000a0f1419 */
[----:B------:R-:W-:-:S02]  /*74f0*/  ISETP.GT.AND P4, PT, R52, RZ, P1 ;  /* 0x000000ff3400720c */ /* 0x000fc40000f84270 */
[----:B------:R-:W-:-:S04]  /*7500*/  IADD3 R42, P6, R42, R30, RZ ;  /* 0x0000001e2a2a7210 */ /* 0x000fc80007fde0ff */
[----:B------:R-:W-:Y:S01]  /*7510*/  IADD3.X R43, R31, R56, R43, P6, !PT ;  /* 0x000000381f2b7210 */ /* 0x000fe200037fe42b */
[----:B----4-:R-:W-:-:S04]  /*7520*/  FMUL R49, R61, UR20 ;  /* 0x000000143d317c20 */ /* 0x010fc80008400000 */
[----:B------:R-:W-:-:S05]  /*7530*/  FFMA R49, R188, UR21, R49 ;  /* 0x00000015bc317c23 */ /* 0x000fca0008000031 */
[----:B------:R2:W-:Y:S01]  /*7540*/  @P3 STG.E desc[UR18][R46.64], R49 ;  /* 0x000000312e003986 */ /* 0x0005e2000c101912 */
[----:B------:R-:W-:Y:S05]  /*7550*/  @!P4 BRA `(.L_x_88) ;  /* 0x000000000004c947 */ /* 0x000fea0003800000 */
[----:B------:R3:W5:Y:S02]  /*7560*/  LDG.E.LTC128B R61, desc[UR18][R24.64] ;  /* 0x00000012183d7981 */ /* 0x000764000c1e1920 */
.L_x_88:
[----:B------:R-:W-:Y:S05]  /*7570*/  BSYNC B1 ;  /* 0x0000000000017941 */ /* 0x000fea0003800000 */
.L_x_87:
[----:B-1----:R-:W-:Y:S01]  /*7580*/  IADD3 R38, P6, R38, R60, RZ ;  /* 0x0000003c26267210 */ /* 0x002fe20007fde0ff */
[----:B-----5:R-:W-:Y:S01]  /*7590*/  FMUL R62, R61, UR20 ;  /* 0x000000143d3e7c20 */ /* 0x020fe20008400000 */
[----:B------:R-:W-:Y:S01]  /*75a0*/  ISETP.GT.AND P3, PT, R52, 0x8, P2 ;  /* 0x000000083400780c */ /* 0x000fe20001764270 */
[----:B------:R-:W-:Y:S01]  /*75b0*/  IMAD.WIDE.U32 R36, R54, UR23, R36 ;  /* 0x0000001736247c25 */ /* 0x000fe2000f8e0024 */
[----:B------:R-:W-:Y:S03]  /*75c0*/  BSSY B1, `(.L_x_89) ;  /* 0x000000b000017945 */ /* 0x000fe60003800000 */
[----:B------:R-:W-:Y:S01]  /*75d0*/  FFMA R187, R187, UR21, R62 ;  /* 0x00000015bbbb7c23 */ /* 0x000fe2000800003e */
[----:B------:R-:W-:Y:S01]  /*75e0*/  IMAD.X R39, R39, 0x1, R33, P6 ;  /* 0x0000000127277824 */ /* 0x000fe200030e0621 */
[----:B------:R-:W-:Y:S01]  /*75f0*/  IADD3 R37, R37, UR6, RZ ;  /* 0x0000000625257c10 */ /* 0x000fe2000fffe0ff */
[----:B---3--:R-:W-:Y:S01]  /*7600*/  IMAD.WIDE.U32 R24, R55, R30, R42 ;  /* 0x0000001e37187225 */ /* 0x008fe200078e002a */
[----:B------:R-:W-:-:S02]  /*7610*/  LEA R50, P2, R36, UR10, 0x2 ;  /* 0x0000000a24327c11 */ /* 0x000fc4000f8410ff */
[----:B------:R1:W-:Y:S01]  /*7620*/  @P4 STG.E desc[UR18][R38.64], R187 ;  /* 0x000000bb26004986 */ /* 0x0003e2000c101912 */
[----:B------:R-:W-:Y:S02]  /*7630*/  IADD3 R48, P6, R34, R24, RZ ;  /* 0x0000001822307210 */ /* 0x000fe40007fde0ff */
[----:B------:R-:W-:Y:S01]  /*7640*/  LEA.HI.X R51, R36, UR11, R37, 0x2, P2 ;  /* 0x0000000b24337c11 */ /* 0x000fe200090f1425 */
[----:B------:R-:W-:Y:S10]  /*7650*/  @!P3 BRA `(.L_x_90) ;  /* 0x000000000004b947 */ /* 0x000ff40003800000 */
[----:B------:R3:W5:Y:S02]  /*7660*/  LDG.E.LTC128B R61, desc[UR18][R50.64+0x20] ;  /* 0x00002012323d7981 */ /* 0x000764000c1e1920 */
.L_x_90:
[----:B------:R-:W-:Y:S05]  /*7670*/  BSYNC B1 ;  /* 0x0000000000017941 */ /* 0x000fea0003800000 */
.L_x_89:
[----:B-----5:R-:W-:Y:S01]  /*7680*/  FMUL R37, R61, UR20 ;  /* 0x000000143d257c20 */ /* 0x020fe20008400000 */
[----:B--2---:R-:W-:Y:S01]  /*7690*/  IADD3.X R49, R35, R57, R25, P6, !PT ;  /* 0x0000003923317210 */ /* 0x004fe200037fe419 */
[----:B------:R-:W-:Y:S01]  /*76a0*/  BSSY B1, `(.L_x_91) ;  /* 0x0000010000017945 */ /* 0x000fe20003800000 */
[----:B------:R-:W-:Y:S01]  /*76b0*/  ISETP.GT.AND P1, PT, R52, 0x8, P1 ;  /* 0x000000083400780c */ /* 0x000fe20000f24270 */
[----:B---3--:R-:W-:Y:S01]  /*76c0*/  FFMA R51, R186, UR21, R37 ;  /* 0x00000015ba337c23 */ /* 0x008fe20008000025 */
[----:B------:R-:W-:Y:S01]  /*76d0*/  IMAD.WIDE.U32 R36, R30, 0x7, R40 ;  /* 0x000000071e247825 */ /* 0x000fe200078e0028 */
[----:B------:R-:W-:-:S03]  /*76e0*/  ISETP.GT.AND P2, PT, R53, 0x58, PT ;  /* 0x000000583500780c */ /* 0x000fc60003f44270 */
[----:B------:R-:W-:Y:S01]  /*76f0*/  IMAD.WIDE.U32 R48, R54, UR23, R48 ;  /* 0x0000001736307c25 */ /* 0x000fe2000f8e0030 */
[----:B------:R-:W-:Y:S01]  /*7700*/  IADD3 R41, P6, R28, R36, RZ ;  /* 0x000000241c297210 */ /* 0x000fe20007fde0ff */
[----:B------:R2:W-:Y:S01]  /*7710*/  @P3 STG.E desc[UR18][R46.64+0x20], R51 ;  /* 0x000020332e003986 */ /* 0x0005e2000c101912 */
[----:B------:R-:W-:Y:S01]  /*7720*/  ISETP.GT.AND P3, PT, R52, RZ, P2 ;  /* 0x000000ff3400720c */ /* 0x000fe20001764270 */
[----:B------:R-:W-:Y:S01]  /*7730*/  VIADD R25, R49, UR6 ;  /* 0x0000000631197c36 */ /* 0x000fe20008000000 */
[----:B------:R-:W-:Y:S01]  /*7740*/  LEA R24, P4, R48, UR10, 0x2 ;  /* 0x0000000a30187c11 */ /* 0x000fe2000f8810ff */
[----:B------:R-:W-:-:S03]  /*7750*/  IMAD.IADD R49, R56, 0x1, R37 ;  /* 0x0000000138317824 */ /* 0x000fc600078e0225 */
[----:B------:R-:W-:Y:S01]  /*7760*/  LEA.HI.X R25, R48, UR11, R25, 0x2, P4 ;  /* 0x0000000b30197c11 */ /* 0x000fe2000a0f1419 */
[----:B------:R-:W-:Y:S01]  /*7770*/  IMAD.X R48, R49, 0x1, R27, P6 ;  /* 0x0000000131307824 */ /* 0x000fe200030e061b */
[----:B------:R-:W-:Y:S07]  /*7780*/  @!P1 BRA `(.L_x_92) ;  /* 0x0000000000049947 */ /* 0x000fee0003800000 */
[----:B------:R3:W5:Y:S02]  /*7790*/  LDG.E.LTC128B R61, desc[UR18][R24.64+0x20] ;  /* 0x00002012183d7981 */ /* 0x000764000c1e1920 */
.L_x_92:
[----:B------:R-:W-:Y:S05]  /*77a0*/  BSYNC B1 ;  /* 0x0000000000017941 */ /* 0x000fea0003800000 */
.L_x_91:
[----:B---3-5:R-:W-:Y:S01]  /*77b0*/  FMUL R24, R61, UR20 ;  /* 0x000000143d187c20 */ /* 0x028fe20008400000 */
[----:B------:R-:W-:-:S03]  /*77c0*/  LEA R40, P4, R41, UR10, 0x2 ;  /* 0x0000000a29287c11 */ /* 0x000fc6000f8810ff */
[----:B------:R-:W-:Y:S01]  /*77d0*/  FFMA R185, R185, UR21, R24 ;  /* 0x00000015b9b97c23 */ /* 0x000fe20008000018 */
[----:B------:R-:W-:-:S04]  /*77e0*/  LEA.HI.X R41, R41, UR11, R48, 0x2, P4 ;  /* 0x0000000b29297c11 */ /* 0x000fc8000a0f1430 */
[----:B------:R3:W-:Y:S04]  /*77f0*/  @P1 STG.E desc[UR18][R38.64+0x20], R185 ;  /* 0x000020b926001986 */ /* 0x0007e8000c101912 */
[----:B------:R4:W3:Y:S01]  /*7800*/  @P3 LDG.E.LTC128B R61, desc[UR18][R40.64] ;  /* 0x00000012283d3981 */ /* 0x0008e2000c1e1920 */
[----:B------:R-:W-:Y:S01]  /*7810*/  IMAD.WIDE.U32 R44, R30, 0x7, R44 ;  /* 0x000000071e2c7825 */ /* 0x000fe200078e002c */
[----:B------:R-:W-:Y:S02]  /*7820*/  BSSY B1, `(.L_x_93) ;  /* 0x0000019000017945 */ /* 0x000fe40003800000 */
[----:B------:R-:W-:-:S04]  /*7830*/  IADD3 R24, P1, R44, R30, RZ ;  /* 0x0000001e2c187210 */ /* 0x000fc80007f3e0ff */
[----:B------:R-:W-:Y:S01]  /*7840*/  IADD3.X R25, R31, R56, R45, P1, !PT ;  /* 0x000000381f197210 */ /* 0x000fe20000ffe42d */
[----:B----4-:R-:W-:Y:S01]  /*7850*/  IMAD.WIDE.U32 R40, R30, 0x7, R42 ;  /* 0x000000071e287825 */ /* 0x010fe200078e002a */
[----:B------:R-:W-:-:S03]  /*7860*/  IADD3 R36, P1, R36, R30, RZ ;  /* 0x0000001e24247210 */ /* 0x000fc60007f3e0ff */
[----:B------:R-:W-:Y:S01]  /*7870*/  IMAD.WIDE.U32 R44, R55, R30, R24 ;  /* 0x0000001e372c7225 */ /* 0x000fe200078e0018 */
[----:B--2---:R-:W-:-:S03]  /*7880*/  IADD3 R47, P4, R36, R28, RZ ;  /* 0x0000001c242f7210 */ /* 0x004fc60007f9e0ff */
[----:B------:R-:W-:Y:S01]  /*7890*/  IMAD.X R37, R49, 0x1, R31, P1 ;  /* 0x0000000131257824 */ /* 0x000fe200008e061f */
[----:B------:R-:W-:Y:S01]  /*78a0*/  ISETP.GT.AND P1, PT, R53, 0x59, PT ;  /* 0x000000593500780c */ /* 0x000fe20003f24270 */
[----:B------:R-:W-:Y:S01]  /*78b0*/  IMAD.WIDE.U32 R48, R32, 0x1c, R38 ;  /* 0x0000001c20307825 */ /* 0x000fe200078e0026 */
[----:B------:R-:W-:-:S03]  /*78c0*/  IADD3 R44, P6, R34, R44, RZ ;  /* 0x0000002c222c7210 */ /* 0x000fc60007fde0ff */
[----:B------:R-:W-:Y:S01]  /*78d0*/  IMAD.IADD R43, R58, 0x1, R49 ;  /* 0x000000013a2b7824 */ /* 0x000fe200078e0231 */
[----:B------:R-:W-:Y:S01]  /*78e0*/  IADD3.X R45, R35, R57, R45, P6, !PT ;  /* 0x00000039232d7210 */ /* 0x000fe200037fe42d */
[----:B------:R-:W-:Y:S01]  /*78f0*/  IMAD.MOV.U32 R42, RZ, RZ, R48 ;  /* 0x000000ffff2a7224 */ /* 0x000fe200078e0030 */
[----:B------:R-:W-:Y:S01]  /*7900*/  IADD3 R40, P6, R40, R30, RZ ;  /* 0x0000001e28287210 */ /* 0x000fe20007fde0ff */
[----:B------:R-:W-:Y:S01]  /*7910*/  IMAD.X R50, R37, 0x1, R27, P4 ;  /* 0x0000000125327824 */ /* 0x000fe200020e061b */
[----:B------:R-:W-:Y:S02]  /*7920*/  LEA R46, P4, R47, UR10, 0x2 ;  /* 0x0000000a2f2e7c11 */ /* 0x000fe4000f8810ff */
[----:B------:R-:W-:Y:S02]  /*7930*/  IADD3.X R41, R31, R56, R41, P6, !PT ;  /* 0x000000381f297210 */ /* 0x000fe400037fe429 */
[----:B------:R-:W-:Y:S02]  /*7940*/  LEA.HI.X R47, R47, UR11, R50, 0x2, P4 ;  /* 0x0000000b2f2f7c11 */ /* 0x000fe4000a0f1432 */
[----:B------:R-:W-:Y:S01]  /*7950*/  ISETP.GT.AND P4, PT, R52, RZ, P1 ;  /* 0x000000ff3400720c */ /* 0x000fe20000f84270 */
[----:B---3--:R-:W-:-:S04]  /*7960*/  FMUL R51, R61, UR20 ;  /* 0x000000143d337c20 */ /* 0x008fc80008400000 */
[----:B------:R-:W-:-:S05]  /*7970*/  FFMA R51, R184, UR21, R51 ;  /* 0x00000015b8337c23 */ /* 0x000fca0008000033 */
[----:B------:R2:W-:Y:S03]  /*7980*/  @P3 STG.E desc[UR18][R42.64], R51 ;  /* 0x000000332a003986 */ /* 0x0005e6000c101912 */
[----:B------:R-:W-:Y:S05]  /*7990*/  @!P4 BRA `(.L_x_94) ;  /* 0x000000000004c947 */ /* 0x000fea0003800000 */
[----:B------:R3:W5:Y:S02]  /*79a0*/  LDG.E.LTC128B R61, desc[UR18][R46.64] ;  /* 0x000000122e3d7981 */ /* 0x000764000c1e1920 */
.L_x_94:
[----:B------:R-:W-:Y:S05]  /*79b0*/  BSYNC B1 ;  /* 0x0000000000017941 */ /* 0x000fea0003800000 */
.L_x_93:
[----:B-1----:R-:W-:Y:S01]  /*79c0*/  IADD3 R38, P6, R38, R60, RZ ;  /* 0x0000003c26267210 */ /* 0x002fe20007fde0ff */
[----:B-----5:R-:W-:Y:S01]  /*79d0*/  FMUL R62, R61, UR20 ;  /* 0x000000143d3e7c20 */ /* 0x020fe20008400000 */
[----:B------:R-:W-:Y:S01]  /*79e0*/  ISETP.GT.AND P3, PT, R52, 0x8, P2 ;  /* 0x000000083400780c */ /* 0x000fe20001764270 */
[----:B--2---:R-:W-:Y:S01]  /*79f0*/  IMAD.WIDE.U32 R50, R54, UR23, R44 ;  /* 0x0000001736327c25 */ /* 0x004fe2000f8e002c */
        /* <DEDUP_REMOVED lines=11> */
.L_x_96:
[----:B------:R-:W-:Y:S05]  /*7ab0*/  BSYNC B1 ;  /* 0x0000000000017941 */ /* 0x000fea0003800000 */
.L_x_95:
[----:B------:R-:W-:Y:S01]  /*7ac0*/  IADD3.X R45, R35, R57, R47, P6, !PT ;  /* 0x00000039232d7210 */ /* 0x000fe200037fe42f */
[----:B--2--5:R-:W-:Y:S01]  /*7ad0*/  FMUL R49, R61, UR20 ;  /* 0x000000143d317c20 */ /* 0x024fe20008400000 */
[----:B------:R-:W-:Y:S01]  /*7ae0*/  ISETP.GT.AND P1, PT, R52, 0x8, P1 ;  /* 0x000000083400780c */ /* 0x000fe20000f24270 */
[----:B------:R-:W-:Y:S01]  /*7af0*/  IMAD.WIDE.U32 R36, R30, 0x7, R36 ;  /* 0x000000071e247825 */ /* 0x000fe200078e0024 */
[----:B------:R-:W-:-:S03]  /*7b00*/  ISETP.GT.AND P2, PT, R53, 0x60, PT ;  /* 0x000000603500780c */ /* 0x000fc60003f44270 */
[----:B------:R-:W-:Y:S01]  /*7b10*/  FFMA R49, R182, UR21, R49 ;  /* 0x00000015b6317c23 */ /* 0x000fe20008000031 */
[----:B------:R-:W-:Y:S01]  /*7b20*/  BSSY B1, `(.L_x_97) ;  /* 0x000000c000017945 */ /* 0x000fe20003800000 */
[----:B------:R-:W-:-:S03]  /*7b30*/  IMAD.WIDE.U32 R44, R54, UR23, R44 ;  /* 0x00000017362c7c25 */ /* 0x000fc6000f8e002c */
[----:B------:R2:W-:Y:S01]  /*7b40*/  @P3 STG.E desc[UR18][R42.64+0x20], R49 ;  /* 0x000020312a003986 */ /* 0x0005e2000c101912 */
[----:B------:R-:W-:Y:S01]  /*7b50*/  VIADD R47, R45, UR6 ;  /* 0x000000062d2f7c36 */ /* 0x000fe20008000000 */
[----:B------:R-:W-:Y:S01]  /*7b60*/  IADD3 R45, P6, R28, R36, RZ ;  /* 0x000000241c2d7210 */ /* 0x000fe20007fde0ff */
[----:B------:R-:W-:Y:S01]  /*7b70*/  IMAD.IADD R50, R56, 0x1, R37 ;  /* 0x0000000138327824 */ /* 0x000fe200078e0225 */
[----:B------:R-:W-:Y:S02]  /*7b80*/  LEA R46, P4, R44, UR10, 0x2 ;  /* 0x0000000a2c2e7c11 */ /* 0x000fe4000f8810ff */
[----:B------:R-:W-:Y:S01]  /*7b90*/  ISETP.GT.AND P3, PT, R52, RZ, P2 ;  /* 0x000000ff3400720c */ /* 0x000fe20001764270 */
[----:B------:R-:W-:Y:S01]  /*7ba0*/  IMAD.X R48, R50, 0x1, R27, P6 ;  /* 0x0000000132307824 */ /* 0x000fe200030e061b */
[----:B------:R-:W-:Y:S01]  /*7bb0*/  LEA.HI.X R47, R44, UR11, R47, 0x2, P4 ;  /* 0x0000000b2c2f7c11 */ /* 0x000fe2000a0f142f */
[----:B------:R-:W-:Y:S10]  /*7bc0*/  @!P1 BRA `(.L_x_98) ;  /* 0x0000000000049947 */ /* 0x000ff40003800000 */
[----:B------:R3:W5:Y:S02]  /*7bd0*/  LDG.E.LTC128B R61, desc[UR18][R46.64+0x20] ;  /* 0x000020122e3d7981 */ /* 0x000764000c1e1920 */
.L_x_98:
[----:B------:R-:W-:Y:S05]  /*7be0*/  BSYNC B1 ;  /* 0x0000000000017941 */ /* 0x000fea0003800000 */
.L_x_97:
[----:B-----5:R-:W-:Y:S01]  /*7bf0*/  FMUL R44, R61, UR20 ;  /* 0x000000143d2c7c20 */ /* 0x020fe20008400000 */
[----:B--2---:R-:W-:-:S03]  /*7c00*/  LEA R42, P4, R45, UR10, 0x2 ;  /* 0x0000000a2d2a7c11 */ /* 0x004fc6000f8810ff */
[----:B------:R-:W-:Y:S01]  /*7c10*/  FFMA R181, R181, UR21, R44 ;  /* 0x00000015b5b57c23 */ /* 0x000fe2000800002c */
[----:B------:R-:W-:-:S04]  /*7c20*/  LEA.HI.X R43, R45, UR11, R48, 0x2, P4 ;  /* 0x0000000b2d2b7c11 */ /* 0x000fc8000a0f1430 */
[----:B------:R2:W-:Y:S04]  /*7c30*/  @P1 STG.E desc[UR18][R38.64+0x20], R181 ;  /* 0x000020b526001986 */ /* 0x0005e8000c101912 */
[----:B------:R4:W2:Y:S01]  /*7c40*/  @P3 LDG.E.LTC128B R61, desc[UR18][R42.64] ;  /* 0x000000122a3d3981 */ /* 0x0008a2000c1e1920 */
[C---:B------:R-:W-:Y:S01]  /*7c50*/  IMAD.WIDE.U32 R24, R30.reuse, 0x7, R24 ;  /* 0x000000071e187825 */ /* 0x040fe200078e0018 */
[----:B------:R-:W-:Y:S03]  /*7c60*/  BSSY B1, `(.L_x_99) ;  /* 0x0000018000017945 */ /* 0x000fe60003800000 */
[----:B------:R-:W-:Y:S01]  /*7c70*/  IMAD.WIDE.U32 R40, R30, 0x7, R40 ;  /* 0x000000071e287825 */ /* 0x000fe200078e0028 */
[----:B------:R-:W-:-:S04]  /*7c80*/  IADD3 R24, P1, R24, R30, RZ ;  /* 0x0000001e18187210 */ /* 0x000fc80007f3e0ff */
[----:B------:R-:W-:Y:S01]  /*7c90*/  IADD3.X R25, R31, R56, R25, P1, !PT ;  /* 0x000000381f197210 */ /* 0x000fe20000ffe419 */
[----:B----4-:R-:W-:Y:S01]  /*7ca0*/  IMAD.WIDE.U32 R42, R32, 0x1c, R38 ;  /* 0x0000001c202a7825 */ /* 0x010fe200078e0026 */
[----:B------:R-:W-:-:S03]  /*7cb0*/  IADD3 R36, P1, R36, R30, RZ ;  /* 0x0000001e24247210 */ /* 0x000fc60007f3e0ff */
[----:B------:R-:W-:Y:S01]  /*7cc0*/  IMAD.IADD R43, R58, 0x1, R43 ;  /* 0x000000013a2b7824 */ /* 0x000fe200078e022b */
[----:B---3--:R-:W-:Y:S01]  /*7cd0*/  IADD3 R47, P4, R36, R28, RZ ;  /* 0x0000001c242f7210 */ /* 0x008fe20007f9e0ff */
[----:B------:R-:W-:Y:S01]  /*7ce0*/  IMAD.X R37, R50, 0x1, R31, P1 ;  /* 0x0000000132257824 */ /* 0x000fe200008e061f */
[----:B------:R-:W-:Y:S01]  /*7cf0*/  ISETP.GT.AND P1, PT, R53, 0x61, PT ;  /* 0x000000613500780c */ /* 0x000fe20003f24270 */
[----:B------:R-:W-:-:S04]  /*7d00*/  IMAD.WIDE.U32 R44, R55, R30, R24 ;  /* 0x0000001e372c7225 */ /* 0x000fc800078e0018 */
[----:B------:R-:W-:Y:S01]  /*7d10*/  IMAD.X R48, R37, 0x1, R27, P4 ;  /* 0x0000000125307824 */ /* 0x000fe200020e061b */
[C---:B------:R-:W-:Y:S02]  /*7d20*/  LEA R46, P4, R47.reuse, UR10, 0x2 ;  /* 0x0000000a2f2e7c11 */ /* 0x040fe4000f8810ff */
[----:B------:R-:W-:Y:S02]  /*7d30*/  IADD3 R44, P6, R34, R44, RZ ;  /* 0x0000002c222c7210 */ /* 0x000fe40007fde0ff */
[----:B------:R-:W-:Y:S02]  /*7d40*/  LEA.HI.X R47, R47, UR11, R48, 0x2, P4 ;  /* 0x0000000b2f2f7c11 */ /* 0x000fe4000a0f1430 */
[----:B------:R-:W-:Y:S02]  /*7d50*/  ISETP.GT.AND P4, PT, R52, RZ, P1 ;  /* 0x000000ff3400720c */ /* 0x000fe40000f84270 */
[----:B------:R-:W-:Y:S02]  /*7d60*/  IADD3.X R45, R35, R57, R45, P6, !PT ;  /* 0x00000039232d7210 */ /* 0x000fe400037fe42d */
[----:B------:R-:W-:-:S04]  /*7d70*/  IADD3 R40, P6, R40, R30, RZ ;  /* 0x0000001e28287210 */ /* 0x000fc80007fde0ff */
[----:B------:R-:W-:Y:S01]  /*7d80*/  IADD3.X R41, R31, R56, R41, P6, !PT ;  /* 0x000000381f297210 */ /* 0x000fe200037fe429 */
[----:B--2---:R-:W-:-:S04]  /*7d90*/  FMUL R49, R61, UR20 ;  /* 0x000000143d317c20 */ /* 0x004fc80008400000 */
[----:B------:R-:W-:-:S05]  /*7da0*/  FFMA R49, R180, UR21, R49 ;  /* 0x00000015b4317c23 */ /* 0x000fca0008000031 */
[----:B------:R2:W-:Y:S01]  /*7db0*/  @P3 STG.E desc[UR18][R42.64], R49 ;  /* 0x000000312a003986 */ /* 0x0005e2000c101912 */
[----:B------:R-:W-:Y:S05]  /*7dc0*/  @!P4 BRA `(.L_x_100) ;  /* 0x000000000004c947 */ /* 0x000fea0003800000 */
[----:B------:R3:W5:Y:S02]  /*7dd0*/  LDG.E.LTC128B R61, desc[UR18][R46.64] ;  /* 0x000000122e3d7981 */ /* 0x000764000c1e1920 */
.L_x_100:
[----:B------:R-:W-:Y:S05]  /*7de0*/  BSYNC B1 ;  /* 0x0000000000017941 */ /* 0x000fea0003800000 */
.L_x_99:
        /* <DEDUP_REMOVED lines=12> */
[----:B--2---:R-:W-:Y:S01]  /*7eb0*/  LEA.HI.X R49, R44, UR11, R45, 0x2, P2 ;  /* 0x0000000b2c317c11 */ /* 0x004fe200090f142d */
[----:B------:R-:W-:Y:S08]  /*7ec0*/  @!P3 BRA `(.L_x_102) ;  /* 0x000000000004b947 */ /* 0x000ff00003800000 */
[----:B------:R2:W5:Y:S02]  /*7ed0*/  LDG.E.LTC128B R61, desc[UR18][R48.64+0x20] ;  /* 0x00002012303d7981 */ /* 0x000564000c1e1920 */
.L_x_102:
[----:B------:R-:W-:Y:S05]  /*7ee0*/  BSYNC B1 ;  /* 0x0000000000017941 */ /* 0x000fea0003800000 */
.L_x_101:
[----:B-----5:R-:W-:Y:S01]  /*7ef0*/  FMUL R45, R61, UR20 ;  /* 0x000000143d2d7c20 */ /* 0x020fe20008400000 */
[----:B------:R-:W-:Y:S01]  /*7f00*/  IADD3.X R51, R35, R57, R47, P6, !PT ;  /* 0x0000003923337210 */ /* 0x000fe200037fe42f */
[----:B------:R-:W-:Y:S01]  /*7f10*/  IMAD.WIDE.U32 R36, R30, 0x7, R36 ;  /* 0x000000071e247825 */ /* 0x000fe200078e0024 */
[----:B------:R-:W-:-:S03]  /*7f20*/  ISETP.GT.AND P1, PT, R52, 0x8, P1 ;  /* 0x000000083400780c */ /* 0x000fc60000f24270 */
[----:B--2---:R-:W-:Y:S01]  /*7f30*/  FFMA R49, R178, UR21, R45 ;  /* 0x00000015b2317c23 */ /* 0x004fe2000800002d */
[----:B------:R-:W-:Y:S01]  /*7f40*/  ISETP.GT.AND P2, PT, R53, 0x68, PT ;  /* 0x000000683500780c */ /* 0x000fe20003f44270 */
[----:B------:R-:W-:Y:S01]  /*7f50*/  IMAD.WIDE.U32 R44, R54, UR23, R50 ;  /* 0x00000017362c7c25 */ /* 0x000fe2000f8e0032 */
[----:B------:R-:W-:Y:S02]  /*7f60*/  BSSY B1, `(.L_x_103) ;  /* 0x000000b000017945 */ /* 0x000fe40003800000 */
[----:B------:R2:W-:Y:S01]  /*7f70*/  @P3 STG.E desc[UR18][R42.64+0x20], R49 ;  /* 0x000020312a003986 */ /* 0x0005e2000c101912 */
[----:B------:R-:W-:Y:S01]  /*7f80*/  IMAD.IADD R50, R56, 0x1, R37 ;  /* 0x0000000138327824 */ /* 0x000fe200078e0225 */
[----:B------:R-:W-:Y:S02]  /*7f90*/  IADD3 R47, R45, UR6, RZ ;  /* 0x000000062d2f7c10 */ /* 0x000fe4000fffe0ff */
[----:B------:R-:W-:Y:S02]  /*7fa0*/  IADD3 R45, P6, R28, R36, RZ ;  /* 0x000000241c2d7210 */ /* 0x000fe40007fde0ff */
[----:B------:R-:W-:-:S02]  /*7fb0*/  LEA R46, P4, R44, UR10, 0x2 ;  /* 0x0000000a2c2e7c11 */ /* 0x000fc4000f8810ff */
[----:B------:R-:W-:Y:S01]  /*7fc0*/  ISETP.GT.AND P3, PT, R52, RZ, P2 ;  /* 0x000000ff3400720c */ /* 0x000fe20001764270 */
[----:B------:R-:W-:Y:S01]  /*7fd0*/  IMAD.X R48, R50, 0x1, R27, P6 ;  /* 0x0000000132307824 */ /* 0x000fe200030e061b */
[----:B------:R-:W-:Y:S01]  /*7fe0*/  LEA.HI.X R47, R44, UR11, R47, 0x2, P4 ;  /* 0x0000000b2c2f7c11 */ /* 0x000fe2000a0f142f */
[----:B------:R-:W-:Y:S10]  /*7ff0*/  @!P1 BRA `(.L_x_104) ;  /* 0x0000000000049947 */ /* 0x000ff40003800000 */
[----:B------:R3:W5:Y:S02]  /*8000*/  LDG.E.LTC128B R61, desc[UR18][R46.64+0x20] ;  /* 0x000020122e3d7981 */ /* 0x000764000c1e1920 */
.L_x_104:
[----:B------:R-:W-:Y:S05]  /*8010*/  BSYNC B1 ;  /* 0x0000000000017941 */ /* 0x000fea0003800000 */
.L_x_103:
[----:B--2--5:R-:W-:Y:S01]  /*8020*/  FMUL R42, R61, UR20 ;  /* 0x000000143d2a7c20 */ /* 0x024fe20008400000 */
[----:B------:R-:W-:-:S03]  /*8030*/  LEA R44, P4, R45, UR10, 0x2 ;  /* 0x0000000a2d2c7c11 */ /* 0x000fc6000f8810ff */
[----:B------:R-:W-:Y:S01]  /*8040*/  FFMA R177, R177, UR21, R42 ;  /* 0x00000015b1b17c23 */ /* 0x000fe2000800002a */
[----:B------:R-:W-:-:S04]  /*8050*/  LEA.HI.X R45, R45, UR11, R48, 0x2, P4 ;  /* 0x0000000b2d2d7c11 */ /* 0x000fc8000a0f1430 */
[----:B------:R2:W-:Y:S04]  /*8060*/  @P1 STG.E desc[UR18][R38.64+0x20], R177 ;  /* 0x000020b126001986 */ /* 0x0005e8000c101912 */
[----:B------:R4:W2:Y:S01]  /*8070*/  @P3 LDG.E.LTC128B R61, desc[UR18][R44.64] ;  /* 0x000000122c3d3981 */ /* 0x0008a2000c1e1920 */
[----:B------:R-:W-:Y:S01]  /*8080*/  IMAD.WIDE.U32 R24, R30, 0x7, R24 ;  /* 0x000000071e187825 */ /* 0x000fe200078e0018 */
[----:B------:R-:W-:Y:S02]  /*8090*/  BSSY B1, `(.L_x_105) ;  /* 0x0000019000017945 */ /* 0x000fe40003800000 */
[----:B------:R-:W-:-:S04]  /*80a0*/  IADD3 R24, P1, R24, R30, RZ ;  /* 0x0000001e18187210 */ /* 0x000fc80007f3e0ff */
[----:B------:R-:W-:Y:S01]  /*80b0*/  IADD3.X R25, R31, R56, R25, P1, !PT ;  /* 0x000000381f197210 */ /* 0x000fe20000ffe419 */
[----:B----4-:R-:W-:Y:S01]  /*80c0*/  IMAD.WIDE.U32 R44, R32, 0x1c, R38 ;  /* 0x0000001c202c7825 */ /* 0x010fe200078e0026 */
[----:B------:R-:W-:-:S03]  /*80d0*/  IADD3 R42, P1, R36, R30, RZ ;  /* 0x0000001e242a7210 */ /* 0x000fc60007f3e0ff */
[----:B---3--:R-:W-:-:S04]  /*80e0*/  IMAD.WIDE.U32 R46, R55, R30, R24 ;  /* 0x0000001e372e7225 */ /* 0x008fc800078e0018 */
[----:B------:R-:W-:Y:S01]  /*80f0*/  IMAD.X R43, R50, 0x1, R31, P1 ;  /* 0x00000001322b7824 */ /* 0x000fe200008e061f */
[----:B------:R-:W-:Y:S01]  /*8100*/  IADD3 R48, P6, R34, R46, RZ ;  /* 0x0000002e22307210 */ /* 0x000fe20007fde0ff */
[----:B------:R-:W-:Y:S01]  /*8110*/  IMAD.WIDE.U32 R36, R30, 0x7, R40 ;  /* 0x000000071e247825 */ /* 0x000fe200078e0028 */
[----:B------:R-:W-:Y:S02]  /*8120*/  IADD3 R50, P4, R42, R28, RZ ;  /* 0x0000001c2a327210 */ /* 0x000fe40007f9e0ff */
[----:B------:R-:W-:Y:S01]  /*8130*/  IADD3.X R49, R35, R57, R47, P6, !PT ;  /* 0x0000003923317210 */ /* 0x000fe200037fe42f */
[----:B------:R-:W-:Y:S01]  /*8140*/  IMAD.IADD R41, R58, 0x1, R45 ;  /* 0x000000013a297824 */ /* 0x000fe200078e022d */
[----:B------:R-:W-:Y:S01]  /*8150*/  ISETP.GT.AND P1, PT, R53, 0x69, PT ;  /* 0x000000693500780c */ /* 0x000fe20003f24270 */
[----:B------:R-:W-:Y:S01]  /*8160*/  IMAD.MOV.U32 R40, RZ, RZ, R44 ;  /* 0x000000ffff287224 */ /* 0x000fe200078e002c */
[----:B------:R-:W-:Y:S01]  /*8170*/  IADD3 R36, P6, R36, R30, RZ ;  /* 0x0000001e24247210 */ /* 0x000fe20007fde0ff */
[----:B------:R-:W-:Y:S01]  /*8180*/  IMAD.X R47, R43, 0x1, R27, P4 ;  /* 0x000000012b2f7824 */ /* 0x000fe200020e061b */
[----:B------:R-:W-:-:S02]  /*8190*/  LEA R46, P4, R50, UR10, 0x2 ;  /* 0x0000000a322e7c11 */ /* 0x000fc4000f8810ff */
[----:B------:R-:W-:Y:S02]  /*81a0*/  IADD3.X R37, R31, R56, R37, P6, !PT ;  /* 0x000000381f257210 */ /* 0x000fe400037fe425 */
[----:B------:R-:W-:Y:S02]  /*81b0*/  LEA.HI.X R47, R50, UR11, R47, 0x2, P4 ;  /* 0x0000000b322f7c11 */ /* 0x000fe4000a0f142f */
[----:B------:R-:W-:Y:S01]  /*81c0*/  ISETP.GT.AND P4, PT, R52, RZ, P1 ;  /* 0x000000ff3400720c */ /* 0x000fe20000f84270 */
[----:B--2---:R-:W-:-:S04]  /*81d0*/  FMUL R51, R61, UR20 ;  /* 0x000000143d337c20 */ /* 0x004fc80008400000 */
[----:B------:R-:W-:-:S05]  /*81e0*/  FFMA R51, R176, UR21, R51 ;  /* 0x00000015b0337c23 */ /* 0x000fca0008000033 */
[----:B------:R2:W-:Y:S03]  /*81f0*/  @P3 STG.E desc[UR18][R40.64], R51 ;  /* 0x0000003328003986 */ /* 0x0005e6000c101912 */
[----:B------:R-:W-:Y:S05]  /*8200*/  @!P4 BRA `(.L_x_106) ;  /* 0x000000000004c947 */ /* 0x000fea0003800000 */
[----:B------:R3:W5:Y:S02]  /*8210*/  LDG.E.LTC128B R61, desc[UR18][R46.64] ;  /* 0x000000122e3d7981 */ /* 0x000764000c1e1920 */
.L_x_106:
[----:B------:R-:W-:Y:S05]  /*8220*/  BSYNC B1 ;  /* 0x0000000000017941 */ /* 0x000fea0003800000 */
.L_x_105:
[----:B-1----:R-:W-:Y:S01]  /*8230*/  IADD3 R38, P6, R38, R60, RZ ;  /* 0x0000003c26267210 */ /* 0x002fe20007fde0ff */
[----:B-----5:R-:W-:Y:S01]  /*8240*/  FMUL R62, R61, UR20 ;  /* 0x000000143d3e7c20 */ /* 0x020fe20008400000 */
[----:B------:R-:W-:Y:S01]  /*8250*/  ISETP.GT.AND P3, PT, R52, 0x8, P2 ;  /* 0x000000083400780c */ /* 0x000fe20001764270 */
[----:B------:R-:W-:Y:S01]  /*8260*/  IMAD.WIDE.U32 R44, R54, UR23, R48 ;  /* 0x00000017362c7c25 */ /* 0x000fe2000f8e0030 */
[----:B------:R-:W-:Y:S03]  /*8270*/  BSSY B1, `(.L_x_107) ;  /* 0x000000b000017945 */ /* 0x000fe60003800000 */
[----:B------:R-:W-:Y:S01]  /*8280*/  FFMA R175, R175, UR21, R62 ;  /* 0x00000015afaf7c23 */ /* 0x000fe2000800003e */
[----:B------:R-:W-:Y:S01]  /*8290*/  IMAD.X R39, R39, 0x1, R33, P6 ;  /* 0x0000000127277824 */ /* 0x000fe200030e0621 */
[----:B---3--:R-:W-:Y:S01]  /*82a0*/  LEA R46, P2, R44, UR10, 0x2 ;  /* 0x0000000a2c2e7c11 */ /* 0x008fe2000f8410ff */
[----:B--2---:R-:W-:-:S03]  /*82b0*/  IMAD.WIDE.U32 R50, R55, R30, R36 ;  /* 0x0000001e37327225 */ /* 0x004fc600078e0024 */
[----:B------:R1:W-:Y:S01]  /*82c0*/  @P4 STG.E desc[UR18][R38.64], R175 ;  /* 0x000000af26004986 */ /* 0x0003e2000c101912 */
[----:B------:R-:W-:Y:S01]  /*82d0*/  VIADD R45, R45, UR6 ;  /* 0x000000062d2d7c36 */ /* 0x000fe20008000000 */
[----:B------:R-:W-:-:S04]  /*82e0*/  IADD3 R48, P6, R34, R50, RZ ;  /* 0x0000003222307210 */ /* 0x000fc80007fde0ff */
[----:B------:R-:W-:Y:S01]  /*82f0*/  LEA.HI.X R47, R44, UR11, R45, 0x2, P2 ;  /* 0x0000000b2c2f7c11 */ /* 0x000fe200090f142d */
[----:B------:R-:W-:Y:S08]  /*8300*/  @!P3 BRA `(.L_x_108) ;  /* 0x000000000004b947 */ /* 0x000ff00003800000 */
[----:B------:R2:W5:Y:S02]  /*8310*/  LDG.E.LTC128B R61, desc[UR18][R46.64+0x20] ;  /* 0x000020122e3d7981 */ /* 0x000564000c1e1920 */
.L_x_108:
[----:B------:R-:W-:Y:S05]  /*8320*/  BSYNC B1 ;  /* 0x0000000000017941 */ /* 0x000fea0003800000 */
.L_x_107:
[----:B-----5:R-:W-:Y:S01]  /*8330*/  FMUL R45, R61, UR20 ;  /* 0x000000143d2d7c20 */ /* 0x020fe20008400000 */
[----:B------:R-:W-:Y:S01]  /*8340*/  IADD3.X R49, R35, R57, R51, P6, !PT ;  /* 0x0000003923317210 */ /* 0x000fe200037fe433 */
[----:B--2---:R-:W-:Y:S01]  /*8350*/  IMAD.WIDE.U32 R46, R30, 0x7, R42 ;  /* 0x000000071e2e7825 */ /* 0x004fe200078e002a */
[----:B------:R-:W-:-:S03]  /*8360*/  ISETP.GT.AND P1, PT, R52, 0x8, P1 ;  /* 0x000000083400780c */ /* 0x000fc60000f24270 */
[----:B------:R-:W-:Y:S01]  /*8370*/  FFMA R51, R174, UR21, R45 ;  /* 0x00000015ae337c23 */ /* 0x000fe2000800002d */
        /* <DEDUP_REMOVED lines=13> */
.L_x_110:
[----:B------:R-:W-:Y:S05]  /*8450*/  BSYNC B1 ;  /* 0x0000000000017941 */ /* 0x000fea0003800000 */
.L_x_109:
[----:B--2--5:R-:W-:Y:S01]  /*8460*/  FMUL R40, R61, UR20 ;  /* 0x000000143d287c20 */ /* 0x024fe20008400000 */
[----:B------:R-:W-:-:S03]  /*8470*/  LEA R44, P4, R45, UR10, 0x2 ;  /* 0x0000000a2d2c7c11 */ /* 0x000fc6000f8810ff */
        /* <DEDUP_REMOVED lines=8> */
[----:B------:R-:W-:Y:S02]  /*8500*/  IADD3.X R41, R31, R56, R25, P1, !PT ;  /* 0x000000381f297210 */ /* 0x000fe40000ffe419 */
[-C--:B---3--:R-:W-:Y:S01]  /*8510*/  IADD3 R42, P1, R46, R30.reuse, RZ ;  /* 0x0000001e2e2a7210 */ /* 0x088fe20007f3e0ff */
[----:B------:R-:W-:-:S03]  /*8520*/  IMAD.WIDE.U32 R24, R55, R30, R40 ;  /* 0x0000001e37187225 */ /* 0x000fc600078e0028 */
[----:B------:R-:W-:Y:S01]  /*8530*/  IADD3 R48, P4, R42, R28, RZ ;  /* 0x0000001c2a307210 */ /* 0x000fe20007f9e0ff */
[----:B------:R-:W-:Y:S01]  /*8540*/  IMAD.X R43, R49, 0x1, R31, P1 ;  /* 0x00000001312b7824 */ /* 0x000fe200008e061f */
[----:B------:R-:W-:Y:S02]  /*8550*/  IADD3 R46, P6, R34, R24, RZ ;  /* 0x00000018222e7210 */ /* 0x000fe40007fde0ff */
[----:B------:R-:W-:Y:S01]  /*8560*/  ISETP.GT.AND P1, PT, R53, 0x71, PT ;  /* 0x000000713500780c */ /* 0x000fe20003f24270 */
[----:B----4-:R-:W-:Y:S01]  /*8570*/  IMAD.X R45, R43, 0x1, R27, P4 ;  /* 0x000000012b2d7824 */ /* 0x010fe200020e061b */
[----:B------:R-:W-:Y:S01]  /*8580*/  IADD3.X R47, R35, R57, R25, P6, !PT ;  /* 0x00000039232f7210 */ /* 0x000fe200037fe419 */
[----:B------:R-:W-:Y:S01]  /*8590*/  IMAD.WIDE.U32 R24, R32, 0x1c, R38 ;  /* 0x0000001c20187825 */ /* 0x000fe200078e0026 */
[----:B------:R-:W-:Y:S02]  /*85a0*/  LEA R44, P4, R48, UR10, 0x2 ;  /* 0x0000000a302c7c11 */ /* 0x000fe4000f8810ff */
[----:B------:R-:W-:Y:S01]  /*85b0*/  IADD3 R36, P6, R36, R30, RZ ;  /* 0x0000001e24247210 */ /* 0x000fe20007fde0ff */
[----:B------:R-:W-:Y:S01]  /*85c0*/  IMAD.IADD R51, R58, 0x1, R25 ;  /* 0x000000013a337824 */ /* 0x000fe200078e0219 */
[----:B------:R-:W-:Y:S01]  /*85d0*/  LEA.HI.X R45, R48, UR11, R45, 0x2, P4 ;  /* 0x0000000b302d7c11 */ /* 0x000fe2000a0f142d */
[----:B------:R-:W-:Y:S01]  /*85e0*/  IMAD.MOV.U32 R50, RZ, RZ, R24 ;  /* 0x000000ffff327224 */ /* 0x000fe200078e0018 */
[----:B------:R-:W-:-:S02]  /*85f0*/  ISETP.GT.AND P4, PT, R52, RZ, P1 ;  /* 0x000000ff3400720c */ /* 0x000fc40000f84270 */
[----:B------:R-:W-:Y:S01]  /*8600*/  IADD3.X R37, R31, R56, R37, P6, !PT ;  /* 0x000000381f257210 */ /* 0x000fe200037fe425 */
[----:B--2---:R-:W-:-:S04]  /*8610*/  FMUL R49, R61, UR20 ;  /* 0x000000143d317c20 */ /* 0x004fc80008400000 */
[----:B------:R-:W-:-:S05]  /*8620*/  FFMA R49, R172, UR21, R49 ;  /* 0x00000015ac317c23 */ /* 0x000fca0008000031 */
[----:B------:R2:W-:Y:S01]  /*8630*/  @P3 STG.E desc[UR18][R50.64], R49 ;  /* 0x0000003132003986 */ /* 0x0005e2000c101912 */
[----:B------:R-:W-:Y:S05]  /*8640*/  @!P4 BRA `(.L_x_112) ;  /* 0x000000000004c947 */ /* 0x000fea0003800000 */
[----:B------:R3:W5:Y:S02]  /*8650*/  LDG.E.LTC128B R61, desc[UR18][R44.64] ;  /* 0x000000122c3d7981 */ /* 0x000764000c1e1920 */
.L_x_112:
[----:B------:R-:W-:Y:S05]  /*8660*/  BSYNC B1 ;  /* 0x0000000000017941 */ /* 0x000fea0003800000 */
.L_x_111:
[----:B------:R-:W-:Y:S01]  /*8670*/  IADD3 R24, P6, R38, R60, RZ ;  /* 0x0000003c26187210 */ /* 0x000fe20007fde0ff */
[----:B-----5:R-:W-:Y:S01]  /*8680*/  FMUL R62, R61, UR20 ;  /* 0x000000143d3e7c20 */ /* 0x020fe20008400000 */
[----:B------:R-:W-:Y:S01]  /*8690*/  ISETP.GT.AND P3, PT, R52, 0x8, P2 ;  /* 0x000000083400780c */ /* 0x000fe20001764270 */
[----:B---3--:R-:W-:Y:S01]  /*86a0*/  IMAD.WIDE.U32 R44, R54, UR23, R46 ;  /* 0x00000017362c7c25 */ /* 0x008fe2000f8e002e */
[----:B------:R-:W-:Y:S03]  /*86b0*/  BSSY B1, `(.L_x_113) ;  /* 0x000000b000017945 */ /* 0x000fe60003800000 */
[----:B------:R-:W-:Y:S01]  /*86c0*/  FFMA R171, R171, UR21, R62 ;  /* 0x00000015abab7c23 */ /* 0x000fe2000800003e */
[----:B------:R-:W-:Y:S01]  /*86d0*/  IMAD.X R25, R39, 0x1, R33, P6 ;  /* 0x0000000127197824 */ /* 0x000fe200030e0621 */
[----:B-1----:R-:W-:Y:S01]  /*86e0*/  LEA R38, P2, R44, UR10, 0x2 ;  /* 0x0000000a2c267c11 */ /* 0x002fe2000f8410ff */
[----:B--2---:R-:W-:-:S03]  /*86f0*/  IMAD.WIDE.U32 R48, R55, R30, R36 ;  /* 0x0000001e37307225 */ /* 0x004fc600078e0024 */
[----:B------:R1:W-:Y:S01]  /*8700*/  @P4 STG.E desc[UR18][R24.64], R171 ;  /* 0x000000ab18004986 */ /* 0x0003e2000c101912 */
[----:B------:R-:W-:Y:S01]  /*8710*/  VIADD R39, R45, UR6 ;  /* 0x000000062d277c36 */ /* 0x000fe20008000000 */
[----:B------:R-:W-:-:S04]  /*8720*/  IADD3 R46, P6, R34, R48, RZ ;  /* 0x00000030222e7210 */ /* 0x000fc80007fde0ff */
[----:B------:R-:W-:Y:S01]  /*8730*/  LEA.HI.X R39, R44, UR11, R39, 0x2, P2 ;  /* 0x0000000b2c277c11 */ /* 0x000fe200090f1427 */
[----:B------:R-:W-:Y:S08]  /*8740*/  @!P3 BRA `(.L_x_114) ;  /* 0x000000000004b947 */ /* 0x000ff00003800000 */
[----:B------:R2:W5:Y:S02]  /*8750*/  LDG.E.LTC128B R61, desc[UR18][R38.64+0x20] ;  /* 0x00002012263d7981 */ /* 0x000564000c1e1920 */
.L_x_114:
[----:B------:R-:W-:Y:S05]  /*8760*/  BSYNC B1 ;  /* 0x0000000000017941 */ /* 0x000fea0003800000 */
.L_x_113:
[----:B--2--5:R-:W-:Y:S01]  /*8770*/  FMUL R39, R61, UR20 ;  /* 0x000000143d277c20 */ /* 0x024fe20008400000 */
[----:B------:R-:W-:Y:S01]  /*8780*/  IADD3.X R47, R35, R57, R49, P6, !PT ;  /* 0x00000039232f7210 */ /* 0x000fe200037fe431 */
[----:B------:R-:W-:Y:S01]  /*8790*/  BSSY B1, `(.L_x_115) ;  /* 0x0000010000017945 */ /* 0x000fe20003800000 */
[----:B------:R-:W-:Y:S01]  /*87a0*/  ISETP.GT.AND P1, PT, R52, 0x8, P1 ;  /* 0x000000083400780c */ /* 0x000fe20000f24270 */
[----:B------:R-:W-:Y:S01]  /*87b0*/  FFMA R45, R170, UR21, R39 ;  /* 0x00000015aa2d7c23 */ /* 0x000fe20008000027 */
[----:B------:R-:W-:Y:S01]  /*87c0*/  ISETP.GT.AND P2, PT, R53, 0x78, PT ;  /* 0x000000783500780c */ /* 0x000fe20003f44270 */
[----:B------:R-:W-:-:S03]  /*87d0*/  IMAD.WIDE.U32 R38, R54, UR23, R46 ;  /* 0x0000001736267c25 */ /* 0x000fc6000f8e002e */
[----:B------:R2:W-:Y:S01]  /*87e0*/  @P3 STG.E desc[UR18][R50.64+0x20], R45 ;  /* 0x0000202d32003986 */ /* 0x0005e2000c101912 */
[----:B------:R-:W-:Y:S01]  /*87f0*/  IMAD.WIDE.U32 R46, R30, 0x7, R42 ;  /* 0x000000071e2e7825 */ /* 0x000fe200078e002a */
[----:B------:R-:W-:Y:S02]  /*8800*/  IADD3 R43, R39, UR6, RZ ;  /* 0x00000006272b7c10 */ /* 0x000fe4000fffe0ff */
[----:B------:R-:W-:Y:S01]  /*8810*/  LEA R42, P4, R38, UR10, 0x2 ;  /* 0x0000000a262a7c11 */ /* 0x000fe2000f8810ff */
[----:B------:R-:W-:Y:S01]  /*8820*/  IMAD.IADD R48, R56, 0x1, R47 ;  /* 0x0000000138307824 */ /* 0x000fe200078e022f */
[----:B------:R-:W-:Y:S02]  /*8830*/  IADD3 R39, P6, R28, R46, RZ ;  /* 0x0000002e1c277210 */ /* 0x000fe40007fde0ff */
[----:B------:R-:W-:Y:S02]  /*8840*/  ISETP.GT.AND P3, PT, R52, RZ, P2 ;  /* 0x000000ff3400720c */ /* 0x000fe40001764270 */
[----:B------:R-:W-:Y:S01]  /*8850*/  LEA.HI.X R43, R38, UR11, R43, 0x2, P4 ;  /* 0x0000000b262b7c11 */ /* 0x000fe2000a0f142b */
[----:B------:R-:W-:Y:S01]  /*8860*/  IMAD.X R44, R48, 0x1, R27, P6 ;  /* 0x00000001302c7824 */ /* 0x000fe200030e061b */
[----:B--2---:R-:W-:Y:S09]  /*8870*/  @!P1 BRA `(.L_x_116) ;  /* 0x0000000000049947 */ /* 0x004ff20003800000 */
[----:B------:R2:W5:Y:S02]  /*8880*/  LDG.E.LTC128B R61, desc[UR18][R42.64+0x20] ;  /* 0x000020122a3d7981 */ /* 0x000564000c1e1920 */
.L_x_116:
[----:B------:R-:W-:Y:S05]  /*8890*/  BSYNC B1 ;  /* 0x0000000000017941 */ /* 0x000fea0003800000 */
.L_x_115:
[----:B-----5:R-:W-:Y:S01]  /*88a0*/  FMUL R38, R61, UR20 ;  /* 0x000000143d267c20 */ /* 0x020fe20008400000 */
[----:B--2---:R-:W-:-:S03]  /*88b0*/  LEA R42, P4, R39, UR10, 0x2 ;  /* 0x0000000a272a7c11 */ /* 0x004fc6000f8810ff */
[----:B------:R-:W-:Y:S01]  /*88c0*/  FFMA R169, R169, UR21, R38 ;  /* 0x00000015a9a97c23 */ /* 0x000fe20008000026 */
[----:B------:R-:W-:-:S04]  /*88d0*/  LEA.HI.X R43, R39, UR11, R44, 0x2, P4 ;  /* 0x0000000b272b7c11 */ /* 0x000fc8000a0f142c */
[----:B------:R2:W-:Y:S04]  /*88e0*/  @P1 STG.E desc[UR18][R24.64+0x20], R169 ;  /* 0x000020a918001986 */ /* 0x0005e8000c101912 */
[----:B------:R3:W4:Y:S01]  /*88f0*/  @P3 LDG.E.LTC128B R61, desc[UR18][R42.64] ;  /* 0x000000122a3d3981 */ /* 0x000722000c1e1920 */
[C---:B------:R-:W-:Y:S01]  /*8900*/  IMAD.WIDE.U32 R40, R30.reuse, 0x7, R40 ;  /* 0x000000071e287825 */ /* 0x040fe200078e0028 */
[----:B------:R-:W-:Y:S03]  /*8910*/  BSSY B1, `(.L_x_117) ;  /* 0x0000019000017945 */ /* 0x000fe60003800000 */
[----:B------:R-:W-:Y:S01]  /*8920*/  IMAD.WIDE.U32 R36, R30, 0x7, R36 ;  /* 0x000000071e247825 */ /* 0x000fe200078e0024 */
[----:B------:R-:W-:-:S04]  /*8930*/  IADD3 R38, P1, R40, R30, RZ ;  /* 0x0000001e28267210 */ /* 0x000fc80007f3e0ff */
[----:B------:R-:W-:Y:S01]  /*8940*/  IADD3.X R39, R31, R56, R41, P1, !PT ;  /* 0x000000381f277210 */ /* 0x000fe20000ffe429 */
[----:B---3--:R-:W-:Y:S01]  /*8950*/  IMAD.WIDE.U32 R42, R32, 0x1c, R24 ;  /* 0x0000001c202a7825 */ /* 0x008fe200078e0018 */
[----:B------:R-:W-:-:S03]  /*8960*/  IADD3 R40, P1, R46, R30, RZ ;  /* 0x0000001e2e287210 */ /* 0x000fc60007f3e0ff */
[----:B------:R-:W-:-:S04]  /*8970*/  IMAD.WIDE.U32 R44, R55, R30, R38 ;  /* 0x0000001e372c7225 */ /* 0x000fc800078e0026 */
[----:B------:R-:W-:Y:S01]  /*8980*/  IMAD.X R41, R48, 0x1, R31, P1 ;  /* 0x0000000130297824 */ /* 0x000fe200008e061f */
[----:B------:R-:W-:Y:S01]  /*8990*/  IADD3 R46, P6, R34, R44, RZ ;  /* 0x0000002c222e7210 */ /* 0x000fe20007fde0ff */
[----:B------:R-:W-:Y:S01]  /*89a0*/  IMAD.IADD R51, R58, 0x1, R43 ;  /* 0x000000013a337824 */ /* 0x000fe200078e022b */
[----:B------:R-:W-:Y:S01]  /*89b0*/  IADD3 R48, P4, R40, R28, RZ ;  /* 0x0000001c28307210 */ /* 0x000fe20007f9e0ff */
[----:B------:R-:W-:Y:S01]  /*89c0*/  IMAD.MOV.U32 R50, RZ, RZ, R42 ;  /* 0x000000ffff327224 */ /* 0x000fe200078e002a */
[----:B------:R-:W-:Y:S02]  /*89d0*/  IADD3.X R47, R35, R57, R45, P6, !PT ;  /* 0x00000039232f7210 */ /* 0x000fe400037fe42d */
[----:B------:R-:W-:Y:S01]  /*89e0*/  ISETP.GT.AND P1, PT, R53, 0x79, PT ;  /* 0x000000793500780c */ /* 0x000fe20003f24270 */
[----:B------:R-:W-:Y:S01]  /*89f0*/  IMAD.X R45, R41, 0x1, R27, P4 ;  /* 0x00000001292d7824 */ /* 0x000fe200020e061b */
        /* <DEDUP_REMOVED lines=10> */
.L_x_118:
[----:B------:R-:W-:Y:S05]  /*8aa0*/  BSYNC B1 ;  /* 0x0000000000017941 */ /* 0x000fea0003800000 */
.L_x_117:
[----:B-12---:R-:W-:Y:S01]  /*8ab0*/  IADD3 R24, P6, R24, R60, RZ ;  /* 0x0000003c18187210 */ /* 0x006fe20007fde0ff */
[----:B-----5:R-:W-:Y:S01]  /*8ac0*/  FMUL R62, R61, UR20 ;  /* 0x000000143d3e7c20 */ /* 0x020fe20008400000 */
[----:B------:R-:W-:Y:S01]  /*8ad0*/  ISETP.GT.AND P3, PT, R52, 0x8, P2 ;  /* 0x000000083400780c */ /* 0x000fe20001764270 */
[----:B------:R-:W-:Y:S01]  /*8ae0*/  IMAD.WIDE.U32 R42, R54, UR23, R46 ;  /* 0x00000017362a7c25 */ /* 0x000fe2000f8e002e */
[----:B------:R-:W-:Y:S03]  /*8af0*/  BSSY B1, `(.L_x_119) ;  /* 0x000000b000017945 */ /* 0x000fe60003800000 */
[----:B------:R-:W-:Y:S01]  /*8b00*/  FFMA R167, R167, UR21, R62 ;  /* 0x00000015a7a77c23 */ /* 0x000fe2000800003e */
[----:B------:R-:W-:Y:S01]  /*8b10*/  IMAD.X R25, R25, 0x1, R33, P6 ;  /* 0x0000000119197824 */ /* 0x000fe200030e0621 */
[----:B---3--:R-:W-:Y:S01]  /*8b20*/  LEA R44, P2, R42, UR10, 0x2 ;  /* 0x0000000a2a2c7c11 */ /* 0x008fe2000f8410ff */
[----:B------:R-:W-:-:S03]  /*8b30*/  IMAD.WIDE.U32 R48, R55, R30, R36 ;  /* 0x0000001e37307225 */ /* 0x000fc600078e0024 */
[----:B------:R1:W-:Y:S01]  /*8b40*/  @P4 STG.E desc[UR18][R24.64], R167 ;  /* 0x000000a718004986 */ /* 0x0003e2000c101912 */
[----:B------:R-:W-:Y:S01]  /*8b50*/  VIADD R43, R43, UR6 ;  /* 0x000000062b2b7c36 */ /* 0x000fe20008000000 */
[----:B------:R-:W-:-:S04]  /*8b60*/  IADD3 R46, P6, R34, R48, RZ ;  /* 0x00000030222e7210 */ /* 0x000fc80007fde0ff */
[----:B------:R-:W-:Y:S01]  /*8b70*/  LEA.HI.X R45, R42, UR11, R43, 0x2, P2 ;  /* 0x0000000b2a2d7c11 */ /* 0x000fe200090f142b */
[----:B------:R-:W-:Y:S08]  /*8b80*/  @!P3 BRA `(.L_x_120) ;  /* 0x000000000004b947 */ /* 0x000ff00003800000 */
[----:B------:R2:W5:Y:S02]  /*8b90*/  LDG.E.LTC128B R61, desc[UR18][R44.64+0x20] ;  /* 0x000020122c3d7981 */ /* 0x000564000c1e1920 */
.L_x_120:
[----:B------:R-:W-:Y:S05]  /*8ba0*/  BSYNC B1 ;  /* 0x0000000000017941 */ /* 0x000fea0003800000 */
.L_x_119:
        /* <DEDUP_REMOVED lines=18> */
.L_x_122:
[----:B------:R-:W-:Y:S05]  /*8cd0*/  BSYNC B1 ;  /* 0x0000000000017941 */ /* 0x000fea0003800000 */
.L_x_121:
[----:B-----5:R-:W-:Y:S01]  /*8ce0*/  FMUL R42, R61, UR20 ;  /* 0x000000143d2a7c20 */ /* 0x020fe20008400000 */
[----:B---3--:R-:W-:-:S03]  /*8cf0*/  LEA R40, P4, R43, UR10, 0x2 ;  /* 0x0000000a2b287c11 */ /* 0x008fc6000f8810ff */
[----:B------:R-:W-:Y:S01]  /*8d00*/  FFMA R165, R165, UR21, R42 ;  /* 0x00000015a5a57c23 */ /* 0x000fe2000800002a */
[----:B------:R-:W-:-:S04]  /*8d10*/  LEA.HI.X R41, R43, UR11, R44, 0x2, P4 ;  /* 0x0000000b2b297c11 */ /* 0x000fc8000a0f142c */
[----:B------:R3:W-:Y:S04]  /*8d20*/  @P1 STG.E desc[UR18][R24.64+0x20], R165 ;  /* 0x000020a518001986 */ /* 0x0007e8000c101912 */
[----:B------:R4:W3:Y:S01]  /*8d30*/  @P3 LDG.E.LTC128B R61, desc[UR18][R40.64] ;  /* 0x00000012283d3981 */ /* 0x0008e2000c1e1920 */
[C---:B------:R-:W-:Y:S01]  /*8d40*/  IMAD.WIDE.U32 R38, R30.reuse, 0x7, R38 ;  /* 0x000000071e267825 */ /* 0x040fe200078e0026 */
[----:B------:R-:W-:Y:S03]  /*8d50*/  BSSY B1, `(.L_x_123) ;  /* 0x0000019000017945 */ /* 0x000fe60003800000 */
[----:B------:R-:W-:Y:S01]  /*8d60*/  IMAD.WIDE.U32 R36, R30, 0x7, R36 ;  /* 0x000000071e247825 */ /* 0x000fe200078e0024 */
[----:B------:R-:W-:-:S04]  /*8d70*/  IADD3 R38, P1, R38, R30, RZ ;  /* 0x0000001e26267210 */ /* 0x000fc80007f3e0ff */
[----:B------:R-:W-:Y:S01]  /*8d80*/  IADD3.X R39, R31, R56, R39, P1, !PT ;  /* 0x000000381f277210 */ /* 0x000fe20000ffe427 */
[----:B----4-:R-:W-:Y:S01]  /*8d90*/  IMAD.WIDE.U32 R40, R32, 0x1c, R24 ;  /* 0x0000001c20287825 */ /* 0x010fe200078e0018 */
[----:B------:R-:W-:-:S03]  /*8da0*/  IADD3 R48, P1, R48, R30, RZ ;  /* 0x0000001e30307210 */ /* 0x000fc60007f3e0ff */
[----:B------:R-:W-:-:S04]  /*8db0*/  IMAD.WIDE.U32 R42, R55, R30, R38 ;  /* 0x0000001e372a7225 */ /* 0x000fc800078e0026 */
[----:B------:R-:W-:Y:S01]  /*8dc0*/  IMAD.X R49, R46, 0x1, R31, P1 ;  /* 0x000000012e317824 */ /* 0x000fe200008e061f */
[----:B------:R-:W-:Y:S01]  /*8dd0*/  IADD3 R44, P6, R34, R42, RZ ;  /* 0x0000002a222c7210 */ /* 0x000fe20007fde0ff */
[----:B--2---:R-:W-:Y:S01]  /*8de0*/  IMAD.IADD R51, R58, 0x1, R41 ;  /* 0x000000013a337824 */ /* 0x004fe200078e0229 */
        /* <DEDUP_REMOVED lines=10> */
[----:B---3--:R-:W-:-:S04]  /*8e90*/  FMUL R47, R61, UR20 ;  /* 0x000000143d2f7c20 */ /* 0x008fc80008400000 */
[----:B------:R-:W-:-:S05]  /*8ea0*/  FFMA R47, R164, UR21, R47 ;  /* 0x00000015a42f7c23 */ /* 0x000fca000800002f */
[----:B------:R2:W-:Y:S01]  /*8eb0*/  @P3 STG.E desc[UR18][R50.64], R47 ;  /* 0x0000002f32003986 */ /* 0x0005e2000c101912 */
[----:B------:R-:W-:Y:S05]  /*8ec0*/  @!P4 BRA `(.L_x_124) ;  /* 0x000000000004c947 */ /* 0x000fea0003800000 */
[----:B------:R3:W5:Y:S02]  /*8ed0*/  LDG.E.LTC128B R61, desc[UR18][R42.64] ;  /* 0x000000122a3d7981 */ /* 0x000764000c1e1920 */
.L_x_124:
[----:B------:R-:W-:Y:S05]  /*8ee0*/  BSYNC B1 ;  /* 0x0000000000017941 */ /* 0x000fea0003800000 */
.L_x_123:
        /* <DEDUP_REMOVED lines=15> */
.L_x_126:
[----:B------:R-:W-:Y:S05]  /*8fe0*/  BSYNC B1 ;  /* 0x0000000000017941 */ /* 0x000fea0003800000 */
.L_x_125:
[----:B-----5:R-:W-:Y:S01]  /*8ff0*/  FMUL R41, R61, UR20 ;  /* 0x000000143d297c20 */ /* 0x020fe20008400000 */
[----:B------:R-:W-:Y:S01]  /*9000*/  IADD3.X R45, R35, R57, R47, P6, !PT ;  /* 0x00000039232d7210 */ /* 0x000fe200037fe42f */
[----:B------:R-:W-:Y:S01]  /*9010*/  IMAD.WIDE.U32 R48, R30, 0x7, R48 ;  /* 0x000000071e307825 */ /* 0x000fe200078e0030 */
[----:B------:R-:W-:-:S03]  /*9020*/  ISETP.GT.AND P1, PT, R52, 0x8, P1 ;  /* 0x000000083400780c */ /* 0x000fc60000f24270 */
[----:B------:R-:W-:Y:S01]  /*9030*/  FFMA R47, R162, UR21, R41 ;  /* 0x00000015a22f7c23 */ /* 0x000fe20008000029 */
[----:B------:R-:W-:Y:S01]  /*9040*/  ISETP.GT.AND P2, PT, R53, 0x88, PT ;  /* 0x000000883500780c */ /* 0x000fe20003f44270 */
[----:B------:R-:W-:Y:S01]  /*9050*/  IMAD.WIDE.U32 R40, R54, UR23, R44 ;  /* 0x0000001736287c25 */ /* 0x000fe2000f8e002c */
[----:B------:R-:W-:Y:S02]  /*9060*/  BSSY B1, `(.L_x_127) ;  /* 0x000000b000017945 */ /* 0x000fe40003800000 */
[----:B------:R3:W-:Y:S01]  /*9070*/  @P3 STG.E desc[UR18][R50.64+0x20], R47 ;  /* 0x0000202f32003986 */ /* 0x0007e2000c101912 */
[----:B------:R-:W-:Y:S01]  /*9080*/  IMAD.IADD R45, R56, 0x1, R49 ;  /* 0x00000001382d7824 */ /* 0x000fe200078e0231 */
[----:B--2---:R-:W-:Y:S02]  /*9090*/  IADD3 R43, R41, UR6, RZ ;  /* 0x00000006292b7c10 */ /* 0x004fe4000fffe0ff */
[----:B------:R-:W-:Y:S02]  /*90a0*/  IADD3 R41, P6, R28, R48, RZ ;  /* 0x000000301c297210 */ /* 0x000fe40007fde0ff */
[----:B------:R-:W-:-:S02]  /*90b0*/  LEA R42, P4, R40, UR10, 0x2 ;  /* 0x0000000a282a7c11 */ /* 0x000fc4000f8810ff */
[----:B------:R-:W-:Y:S01]  /*90c0*/  ISETP.GT.AND P3, PT, R52, RZ, P2 ;  /* 0x000000ff3400720c */ /* 0x000fe20001764270 */
[----:B------:R-:W-:Y:S01]  /*90d0*/  IMAD.X R44, R45, 0x1, R27, P6 ;  /* 0x000000012d2c7824 */ /* 0x000fe200030e061b */
[----:B------:R-:W-:Y:S01]  /*90e0*/  LEA.HI.X R43, R40, UR11, R43, 0x2, P4 ;  /* 0x0000000b282b7c11 */ /* 0x000fe2000a0f142b */
[----:B------:R-:W-:Y:S10]  /*90f0*/  @!P1 BRA `(.L_x_128) ;  /* 0x0000000000049947 */ /* 0x000ff40003800000 */
[----:B------:R2:W5:Y:S02]  /*9100*/  LDG.E.LTC128B R61, desc[UR18][R42.64+0x20] ;  /* 0x000020122a3d7981 */ /* 0x000564000c1e1920 */
.L_x_128:
[----:B------:R-:W-:Y:S05]  /*9110*/  BSYNC B1 ;  /* 0x0000000000017941 */ /* 0x000fea0003800000 */
.L_x_127:
        /* <DEDUP_REMOVED lines=13> */
[----:B------:R-:W-:Y:S01]  /*91f0*/  IMAD.WIDE.U32 R42, R55, R30, R38 ;  /* 0x0000001e372a7225 */ /* 0x000fe200078e0026 */
[----:B------:R-:W-:-:S03]  /*9200*/  IADD3 R46, P4, R48, R28, RZ ;  /* 0x0000001c302e7210 */ /* 0x000fc60007f9e0ff */
[----:B------:R-:W-:Y:S01]  /*9210*/  IMAD.X R49, R45, 0x1, R31, P1 ;  /* 0x000000012d317824 */ /* 0x000fe200008e061f */
[----:B------:R-:W-:Y:S01]  /*9220*/  IADD3 R44, P6, R34, R42, RZ ;  /* 0x0000002a222c7210 */ /* 0x000fe20007fde0ff */
[----:B---3--:R-:W-:Y:S01]  /*9230*/  IMAD.IADD R51, R58, 0x1, R41 ;  /* 0x000000013a337824 */ /* 0x008fe200078e0229 */
[----:B------:R-:W-:Y:S01]  /*9240*/  ISETP.GT.AND P1, PT, R53, 0x89, PT ;  /* 0x000000893500780c */ /* 0x000fe20003f24270 */
[----:B------:R-:W-:Y:S01]  /*9250*/  IMAD.MOV.U32 R50, RZ, RZ, R40 ;  /* 0x000000ffff327224 */ /* 0x000fe200078e0028 */
[----:B------:R-:W-:Y:S01]  /*9260*/  IADD3.X R45, R35, R57, R43, P6, !PT ;  /* 0x00000039232d7210 */ /* 0x000fe200037fe42b */
[----:B------:R-:W-:Y:S01]  /*9270*/  IMAD.X R43, R49, 0x1, R27, P4 ;  /* 0x00000001312b7824 */ /* 0x000fe200020e061b */
[----:B------:R-:W-:Y:S02]  /*9280*/  LEA R42, P4, R46, UR10, 0x2 ;  /* 0x0000000a2e2a7c11 */ /* 0x000fe4000f8810ff */
[----:B------:R-:W-:Y:S02]  /*9290*/  IADD3 R36, P6, R36, R30, RZ ;  /* 0x0000001e24247210 */ /* 0x000fe40007fde0ff */
[----:B------:R-:W-:-:S02]  /*92a0*/  LEA.HI.X R43, R46, UR11, R43, 0x2, P4 ;  /* 0x0000000b2e2b7c11 */ /* 0x000fc4000a0f142b */
[----:B------:R-:W-:Y:S02]  /*92b0*/  ISETP.GT.AND P4, PT, R52, RZ, P1 ;  /* 0x000000ff3400720c */ /* 0x000fe40000f84270 */
[----:B------:R-:W-:Y:S01]  /*92c0*/  IADD3.X R37, R31, R56, R37, P6, !PT ;  /* 0x000000381f257210 */ /* 0x000fe200037fe425 */
[----:B--2---:R-:W-:-:S04]  /*92d0*/  FMUL R47, R61, UR20 ;  /* 0x000000143d2f7c20 */ /* 0x004fc80008400000 */
[----:B------:R-:W-:-:S05]  /*92e0*/  FFMA R47, R160, UR21, R47 ;  /* 0x00000015a02f7c23 */ /* 0x000fca000800002f */
[----:B------:R2:W-:Y:S01]  /*92f0*/  @P3 STG.E desc[UR18][R50.64], R47 ;  /* 0x0000002f32003986 */ /* 0x0005e2000c101912 */
[----:B------:R-:W-:Y:S05]  /*9300*/  @!P4 BRA `(.L_x_130) ;  /* 0x000000000004c947 */ /* 0x000fea0003800000 */
[----:B------:R3:W5:Y:S02]  /*9310*/  LDG.E.LTC128B R61, desc[UR18][R42.64] ;  /* 0x000000122a3d7981 */ /* 0x000764000c1e1920 */
.L_x_130:
[----:B------:R-:W-:Y:S05]  /*9320*/  BSYNC B1 ;  /* 0x0000000000017941 */ /* 0x000fea0003800000 */
.L_x_129:
        /* <DEDUP_REMOVED lines=15> */
.L_x_132:
[----:B------:R-:W-:Y:S05]  /*9420*/  BSYNC B1 ;  /* 0x0000000000017941 */ /* 0x000fea0003800000 */
.L_x_131:
        /* <DEDUP_REMOVED lines=18> */
.L_x_134:
[----:B------:R-:W-:Y:S05]  /*9550*/  BSYNC B1 ;  /* 0x0000000000017941 */ /* 0x000fea0003800000 */
.L_x_133:
        /* <DEDUP_REMOVED lines=32> */
.L_x_136:
[----:B------:R-:W-:Y:S05]  /*9760*/  BSYNC B1 ;  /* 0x0000000000017941 */ /* 0x000fea0003800000 */
.L_x_135:
        /* <DEDUP_REMOVED lines=15> */
.L_x_138:
[----:B------:R-:W-:Y:S05]  /*9860*/  BSYNC B1 ;  /* 0x0000000000017941 */ /* 0x000fea0003800000 */
.L_x_137:
        /* <DEDUP_REMOVED lines=18> */
.L_x_140:
[----:B------:R-:W-:Y:S05]  /*9990*/  BSYNC B1 ;  /* 0x0000000000017941 */ /* 0x000fea0003800000 */
.L_x_139:
        /* <DEDUP_REMOVED lines=11> */
[-C--:B------:R-:W-:Y:S01]  /*9a50*/  IADD3 R48, P1, R48, R30.reuse, RZ ;  /* 0x0000001e30307210 */ /* 0x080fe20007f3e0ff */
        /* <DEDUP_REMOVED lines=8> */
[----:B------:R-:W-:-:S03]  /*9ae0*/  LEA R40, P4, R46, UR10, 0x2 ;  /* 0x0000000a2e287c11 */ /* 0x000fc6000f8810ff */
[----:B---3--:R-:W-:Y:S01]  /*9af0*/  IMAD.IADD R51, R58, 0x1, R39 ;  /* 0x000000013a337824 */ /* 0x008fe200078e0227 */
[----:B------:R-:W-:Y:S01]  /*9b00*/  LEA.HI.X R41, R46, UR11, R41, 0x2, P4 ;  /* 0x0000000b2e297c11 */ /* 0x000fe2000a0f1429 */
[----:B------:R-:W-:Y:S01]  /*9b10*/  IMAD.MOV.U32 R50, RZ, RZ, R38 ;  /* 0x000000ffff327224 */ /* 0x000fe200078e0026 */
[----:B------:R-:W-:Y:S02]  /*9b20*/  ISETP.GT.AND P4, PT, R52, RZ, P1 ;  /* 0x000000ff3400720c */ /* 0x000fe40000f84270 */
[----:B------:R-:W-:-:S04]  /*9b30*/  IADD3 R46, P6, R36, R30, RZ ;  /* 0x0000001e242e7210 */ /* 0x000fc80007fde0ff */
[----:B------:R-:W-:Y:S01]  /*9b40*/  IADD3.X R47, R31, R56, R37, P6, !PT ;  /* 0x000000381f2f7210 */ /* 0x000fe200037fe425 */
[----:B--2---:R-:W-:-:S04]  /*9b50*/  FMUL R23, R61, UR20 ;  /* 0x000000143d177c20 */ /* 0x004fc80008400000 */
[----:B------:R-:W-:-:S05]  /*9b60*/  FFMA R23, R22, UR21, R23 ;  /* 0x0000001516177c23 */ /* 0x000fca0008000017 */
[----:B------:R2:W-:Y:S01]  /*9b70*/  @P3 STG.E desc[UR18][R50.64], R23 ;  /* 0x0000001732003986 */ /* 0x0005e2000c101912 */
[----:B------:R-:W-:Y:S05]  /*9b80*/  @!P4 BRA `(.L_x_142) ;  /* 0x000000000004c947 */ /* 0x000fea0003800000 */
[----:B------:R3:W5:Y:S02]  /*9b90*/  LDG.E.LTC128B R61, desc[UR18][R40.64] ;  /* 0x00000012283d7981 */ /* 0x000764000c1e1920 */
.L_x_142:
[----:B------:R-:W-:Y:S05]  /*9ba0*/  BSYNC B1 ;  /* 0x0000000000017941 */ /* 0x000fea0003800000 */
.L_x_141:
[----:B------:R-:W-:Y:S01]  /*9bb0*/  IADD3 R22, P6, R24, R60, RZ ;  /* 0x0000003c18167210 */ /* 0x000fe20007fde0ff */
[----:B------:R-:W-:-:S04]  /*9bc0*/  IMAD.WIDE.U32 R36, R54, UR23, R44 ;  /* 0x0000001736247c25 */ /* 0x000fc8000f8e002c */
[----:B-----5:R-:W-:Y:S01]  /*9bd0*/  FMUL R44, R61, UR20 ;  /* 0x000000143d2c7c20 */ /* 0x020fe20008400000 */
[----:B------:R-:W-:Y:S01]  /*9be0*/  ISETP.GT.AND P3, PT, R52, 0x8, P2 ;  /* 0x000000083400780c */ /* 0x000fe20001764270 */
[----:B------:R-:W-:Y:S01]  /*9bf0*/  BSSY B1, `(.L_x_143) ;  /* 0x000000b000017945 */ /* 0x000fe20003800000 */
[----:B--2---:R-:W-:Y:S02]  /*9c00*/  IMAD.X R23, R25, 0x1, R33, P6 ;  /* 0x0000000119177824 */ /* 0x004fe400030e0621 */
[----:B------:R-:W-:Y:S01]  /*9c10*/  FFMA R21, R21, UR21, R44 ;  /* 0x0000001515157c23 */ /* 0x000fe2000800002c */
[----:B------:R-:W-:Y:S01]  /*9c20*/  IMAD.WIDE.U32 R38, R55, R30, R46 ;  /* 0x0000001e37267225 */ /* 0x000fe200078e002e */
[----:B-1----:R-:W-:-:S03]  /*9c30*/  LEA R24, P2, R36, UR10, 0x2 ;  /* 0x0000000a24187c11 */ /* 0x002fc6000f8410ff */
[----:B------:R1:W-:Y:S01]  /*9c40*/  @P4 STG.E desc[UR18][R22.64], R21 ;  /* 0x0000001516004986 */ /* 0x0003e2000c101912 */
[----:B------:R-:W-:Y:S01]  /*9c50*/  VIADD R25, R37, UR6 ;  /* 0x0000000625197c36 */ /* 0x000fe20008000000 */
[----:B---3--:R-:W-:-:S04]  /*9c60*/  IADD3 R40, P6, R34, R38, RZ ;  /* 0x0000002622287210 */ /* 0x008fc80007fde0ff */
[----:B------:R-:W-:Y:S01]  /*9c70*/  LEA.HI.X R25, R36, UR11, R25, 0x2, P2 ;  /* 0x0000000b24197c11 */ /* 0x000fe200090f1419 */
[----:B------:R-:W-:Y:S08]  /*9c80*/  @!P3 BRA `(.L_x_144) ;  /* 0x000000000004b947 */ /* 0x000ff00003800000 */
[----:B------:R2:W5:Y:S02]  /*9c90*/  LDG.E.LTC128B R61, desc[UR18][R24.64+0x20] ;  /* 0x00002012183d7981 */ /* 0x000564000c1e1920 */
.L_x_144:
[----:B------:R-:W-:Y:S05]  /*9ca0*/  BSYNC B1 ;  /* 0x0000000000017941 */ /* 0x000fea0003800000 */
.L_x_143:
[----:B-1---5:R-:W-:Y:S01]  /*9cb0*/  FMUL R21, R61, UR20 ;  /* 0x000000143d157c20 */ /* 0x022fe20008400000 */
        /* <DEDUP_REMOVED lines=17> */
.L_x_146:
[----:B------:R-:W-:Y:S05]  /*9dd0*/  BSYNC B1 ;  /* 0x0000000000017941 */ /* 0x000fea0003800000 */
.L_x_145:
        /* <DEDUP_REMOVED lines=10> */
[----:B-1----:R-:W-:Y:S01]  /*9e80*/  IADD3.X R37, R31, R56, R43, P1, !PT ;  /* 0x000000381f257210 */ /* 0x002fe20000ffe42b */
[----:B---3--:R-:W-:Y:S01]  /*9e90*/  IMAD.WIDE.U32 R20, R32, 0x1c, R22 ;  /* 0x0000001c20147825 */ /* 0x008fe200078e0016 */
[----:B------:R-:W-:-:S03]  /*9ea0*/  IADD3 R42, P1, R48, R30, RZ ;  /* 0x0000001e302a7210 */ /* 0x000fc60007f3e0ff */
[----:B------:R-:W-:Y:S01]  /*9eb0*/  IMAD.WIDE.U32 R24, R55, R30, R36 ;  /* 0x0000001e37187225 */ /* 0x000fe200078e0024 */
[----:B------:R-:W-:-:S03]  /*9ec0*/  IADD3 R40, P4, R42, R28, RZ ;  /* 0x0000001c2a287210 */ /* 0x000fc60007f9e0ff */
[----:B------:R-:W-:Y:S01]  /*9ed0*/  IMAD.X R43, R39, 0x1, R31, P1 ;  /* 0x00000001272b7824 */ /* 0x000fe200008e061f */
[----:B------:R-:W-:Y:S01]  /*9ee0*/  IADD3 R38, P6, R34, R24, RZ ;  /* 0x0000001822267210 */ /* 0x000fe20007fde0ff */
[----:B------:R-:W-:Y:S01]  /*9ef0*/  IMAD.IADD R45, R58, 0x1, R21 ;  /* 0x000000013a2d7824 */ /* 0x000fe200078e0215 */
[----:B------:R-:W-:Y:S01]  /*9f00*/  ISETP.GT.AND P1, PT, R53, 0xa1, PT ;  /* 0x000000a13500780c */ /* 0x000fe20003f24270 */
[----:B------:R-:W-:Y:S01]  /*9f10*/  IMAD.MOV.U32 R44, RZ, RZ, R20 ;  /* 0x000000ffff2c7224 */ /* 0x000fe200078e0014 */
[----:B------:R-:W-:Y:S01]  /*9f20*/  IADD3.X R39, R35, R57, R25, P6, !PT ;  /* 0x0000003923277210 */ /* 0x000fe200037fe419 */
[----:B------:R-:W-:Y:S01]  /*9f30*/  IMAD.X R25, R43, 0x1, R27, P4 ;  /* 0x000000012b197824 */ /* 0x000fe200020e061b */
[----:B------:R-:W-:-:S04]  /*9f40*/  LEA R24, P4, R40, UR10, 0x2 ;  /* 0x0000000a28187c11 */ /* 0x000fc8000f8810ff */
[----:B------:R-:W-:Y:S02]  /*9f50*/  LEA.HI.X R25, R40, UR11, R25, 0x2, P4 ;  /* 0x0000000b28197c11 */ /* 0x000fe4000a0f1419 */
        /* <DEDUP_REMOVED lines=8> */
.L_x_148:
[----:B------:R-:W-:Y:S05]  /*9fe0*/  BSYNC B1 ;  /* 0x0000000000017941 */ /* 0x000fea0003800000 */
.L_x_147:
[----:B------:R-:W-:Y:S01]  /*9ff0*/  IADD3 R18, P6, R22, R60, RZ ;  /* 0x0000003c16127210 */ /* 0x000fe20007fde0ff */
[----:B-----5:R-:W-:Y:S01]  /*a000*/  FMUL R46, R61, UR20 ;  /* 0x000000143d2e7c20 */ /* 0x020fe20008400000 */
[----:B------:R-:W-:Y:S01]  /*a010*/  ISETP.GT.AND P3, PT, R52, 0x8, P2 ;  /* 0x000000083400780c */ /* 0x000fe20001764270 */
[----:B------:R-:W-:Y:S01]  /*a020*/  IMAD.WIDE.U32 R20, R54, UR23, R38 ;  /* 0x0000001736147c25 */ /* 0x000fe2000f8e0026 */
[----:B------:R-:W-:Y:S03]  /*a030*/  BSSY B1, `(.L_x_149) ;  /* 0x000000b000017945 */ /* 0x000fe60003800000 */
[----:B------:R-:W-:Y:S01]  /*a040*/  FFMA R17, R17, UR21, R46 ;  /* 0x0000001511117c23 */ /* 0x000fe2000800002e */
[----:B-1----:R-:W-:Y:S01]  /*a050*/  IMAD.X R19, R23, 0x1, R33, P6 ;  /* 0x0000000117137824 */ /* 0x002fe200030e0621 */
[----:B------:R-:W-:Y:S01]  /*a060*/  LEA R22, P2, R20, UR10, 0x2 ;  /* 0x0000000a14167c11 */ /* 0x000fe2000f8410ff */
[----:B--2---:R-:W-:-:S03]  /*a070*/  IMAD.WIDE.U32 R24, R55, R30, R40 ;  /* 0x0000001e37187225 */ /* 0x004fc600078e0028 */
[----:B------:R1:W-:Y:S01]  /*a080*/  @P4 STG.E desc[UR18][R18.64], R17 ;  /* 0x0000001112004986 */ /* 0x0003e2000c101912 */
[----:B------:R-:W-:Y:S01]  /*a090*/  VIADD R21, R21, UR6 ;  /* 0x0000000615157c36 */ /* 0x000fe20008000000 */
[----:B------:R-:W-:-:S04]  /*a0a0*/  IADD3 R38, P6, R34, R24, RZ ;  /* 0x0000001822267210 */ /* 0x000fc80007fde0ff */
[----:B------:R-:W-:Y:S01]  /*a0b0*/  LEA.HI.X R23, R20, UR11, R21, 0x2, P2 ;  /* 0x0000000b14177c11 */ /* 0x000fe200090f1415 */
[----:B------:R-:W-:Y:S08]  /*a0c0*/  @!P3 BRA `(.L_x_150) ;  /* 0x000000000004b947 */ /* 0x000ff00003800000 */
[----:B------:R2:W5:Y:S02]  /*a0d0*/  LDG.E.LTC128B R61, desc[UR18][R22.64+0x20] ;  /* 0x00002012163d7981 */ /* 0x000564000c1e1920 */
.L_x_150:
[----:B------:R-:W-:Y:S05]  /*a0e0*/  BSYNC B1 ;  /* 0x0000000000017941 */ /* 0x000fea0003800000 */
.L_x_149:
[----:B-1---5:R-:W-:Y:S01]  /*a0f0*/  FMUL R17, R61, UR20 ;  /* 0x000000143d117c20 */ /* 0x022fe20008400000 */
[----:B------:R-:W-:Y:S01]  /*a100*/  IADD3.X R39, R35, R57, R25, P6, !PT ;  /* 0x0000003923277210 */ /* 0x000fe200037fe419 */
[----:B------:R-:W-:Y:S01]  /*a110*/  BSSY B1, `(.L_x_151) ;  /* 0x0000010000017945 */ /* 0x000fe20003800000 */
[----:B------:R-:W-:Y:S01]  /*a120*/  ISETP.GT.AND P1, PT, R52, 0x8, P1 ;  /* 0x000000083400780c */ /* 0x000fe20000f24270 */
[----:B--2---:R-:W-:Y:S01]  /*a130*/  FFMA R23, R16, UR21, R17 ;  /* 0x0000001510177c23 */ /* 0x004fe20008000011 */
        /* <DEDUP_REMOVED lines=11> */
[----:B-1----:R-:W-:Y:S09]  /*a1f0*/  @!P1 BRA `(.L_x_152) ;  /* 0x0000000000049947 */ /* 0x002ff20003800000 */
[----:B------:R1:W5:Y:S02]  /*a200*/  LDG.E.LTC128B R61, desc[UR18][R20.64+0x20] ;  /* 0x00002012143d7981 */ /* 0x000364000c1e1920 */
.L_x_152:
[----:B------:R-:W-:Y:S05]  /*a210*/  BSYNC B1 ;  /* 0x0000000000017941 */ /* 0x000fea0003800000 */
.L_x_151:
[----:B-1---5:R-:W-:Y:S01]  /*a220*/  FMUL R20, R61, UR20 ;  /* 0x000000143d147c20 */ /* 0x022fe20008400000 */
[----:B------:R-:W-:-:S03]  /*a230*/  LEA R16, P4, R17, UR10, 0x2 ;  /* 0x0000000a11107c11 */ /* 0x000fc6000f8810ff */
[----:B------:R-:W-:Y:S01]  /*a240*/  FFMA R15, R15, UR21, R20 ;  /* 0x000000150f0f7c23 */ /* 0x000fe20008000014 */
[----:B------:R-:W-:-:S04]  /*a250*/  LEA.HI.X R17, R17, UR11, R22, 0x2, P4 ;  /* 0x0000000b11117c11 */ /* 0x000fc8000a0f1416 */
[----:B------:R1:W-:Y:S04]  /*a260*/  @P1 STG.E desc[UR18][R18.64+0x20], R15 ;  /* 0x0000200f12001986 */ /* 0x0003e8000c101912 */
[----:B------:R2:W1:Y:S01]  /*a270*/  @P3 LDG.E.LTC128B R61, desc[UR18][R16.64] ;  /* 0x00000012103d3981 */ /* 0x000462000c1e1920 */
[C---:B------:R-:W-:Y:S01]  /*a280*/  IMAD.WIDE.U32 R36, R30.reuse, 0x7, R36 ;  /* 0x000000071e247825 */ /* 0x040fe200078e0024 */
[----:B------:R-:W-:Y:S03]  /*a290*/  BSSY B1, `(.L_x_153) ;  /* 0x0000019000017945 */ /* 0x000fe60003800000 */
[----:B------:R-:W-:Y:S01]  /*a2a0*/  IMAD.WIDE.U32 R40, R30, 0x7, R40 ;  /* 0x000000071e287825 */ /* 0x000fe200078e0028 */
[----:B------:R-:W-:-:S04]  /*a2b0*/  IADD3 R22, P1, R36, R30, RZ ;  /* 0x0000001e24167210 */ /* 0x000fc80007f3e0ff */
[----:B------:R-:W-:Y:S01]  /*a2c0*/  IADD3.X R23, R31, R56, R37, P1, !PT ;  /* 0x000000381f177210 */ /* 0x000fe20000ffe425 */
[----:B--2---:R-:W-:Y:S01]  /*a2d0*/  IMAD.WIDE.U32 R16, R32, 0x1c, R18 ;  /* 0x0000001c20107825 */ /* 0x004fe200078e0012 */
        /* <DEDUP_REMOVED lines=15> */
[----:B-1----:R-:W-:-:S04]  /*a3d0*/  FMUL R15, R61, UR20 ;  /* 0x000000143d0f7c20 */ /* 0x002fc80008400000 */
[----:B------:R-:W-:-:S05]  /*a3e0*/  FFMA R15, R14, UR21, R15 ;  /* 0x000000150e0f7c23 */ /* 0x000fca000800000f */
[----:B------:R1:W-:Y:S01]  /*a3f0*/  @P3 STG.E desc[UR18][R42.64], R15 ;  /* 0x0000000f2a003986 */ /* 0x0003e2000c101912 */
[----:B------:R-:W-:Y:S05]  /*a400*/  @!P4 BRA `(.L_x_154) ;  /* 0x000000000004c947 */ /* 0x000fea0003800000 */
[----:B------:R2:W5:Y:S02]  /*a410*/  LDG.E.LTC128B R61, desc[UR18][R20.64] ;  /* 0x00000012143d7981 */ /* 0x000564000c1e1920 */
.L_x_154:
[----:B------:R-:W-:Y:S05]  /*a420*/  BSYNC B1 ;  /* 0x0000000000017941 */ /* 0x000fea0003800000 */
.L_x_153:
        /* <DEDUP_REMOVED lines=15> */
.L_x_156:
[----:B------:R-:W-:Y:S05]  /*a520*/  BSYNC B1 ;  /* 0x0000000000017941 */ /* 0x000fea0003800000 */
.L_x_155:
        /* <DEDUP_REMOVED lines=18> */
.L_x_158:
[----:B------:R-:W-:Y:S05]  /*a650*/  BSYNC B1 ;  /* 0x0000000000017941 */ /* 0x000fea0003800000 */
.L_x_157:
        /* <DEDUP_REMOVED lines=32> */
.L_x_160:
[----:B------:R-:W-:Y:S05]  /*a860*/  BSYNC B1 ;  /* 0x0000000000017941 */ /* 0x000fea0003800000 */
.L_x_159:
        /* <DEDUP_REMOVED lines=15> */
.L_x_162:
[----:B------:R-:W-:Y:S05]  /*a960*/  BSYNC B1 ;  /* 0x0000000000017941 */ /* 0x000fea0003800000 */
.L_x_161:
        /* <DEDUP_REMOVED lines=18> */
.L_x_164:
[----:B------:R-:W-:Y:S05]  /*aa90*/  BSYNC B1 ;  /* 0x0000000000017941 */ /* 0x000fea0003800000 */
.L_x_163:
        /* <DEDUP_REMOVED lines=32> */
.L_x_166:
[----:B------:R-:W-:Y:S05]  /*aca0*/  BSYNC B1 ;  /* 0x0000000000017941 */ /* 0x000fea0003800000 */
.L_x_165:
        /* <DEDUP_REMOVED lines=15> */
.L_x_168:
[----:B------:R-:W-:Y:S05]  /*ada0*/  BSYNC B1 ;  /* 0x0000000000017941 */ /* 0x000fea0003800000 */
.L_x_167:
        /* <DEDUP_REMOVED lines=18> */
.L_x_170:
[----:B------:R-:W-:Y:S05]  /*aed0*/  BSYNC B1 ;  /* 0x0000000000017941 */ /* 0x000fea0003800000 */
.L_x_169:
        /* <DEDUP_REMOVED lines=32> */
.L_x_172:
[----:B------:R-:W-:Y:S05]  /*b0e0*/  BSYNC B1 ;  /* 0x0000000000017941 */ /* 0x000fea0003800000 */
.L_x_171:
[----:B------:R-:W-:Y:S01]  /*b0f0*/  IADD3 R2, P6, R6, R60, RZ ;  /* 0x0000003c06027210 */ /* 0x000fe20007fde0ff */
[----:B------:R-:W-:Y:S01]  /*b100*/  IMAD.WIDE.U32 R4, R54, UR23, R12 ;  /* 0x0000001736047c25 */ /* 0x000fe2000f8e000c */
[----:B------:R-:W-:Y:S01]  /*b110*/  ISETP.GT.AND P3, PT, R52, 0x8, P2 ;  /* 0x000000083400780c */ /* 0x000fe20001764270 */
[----:B------:R-:W-:Y:S02]  /*b120*/  BSSY B1, `(.L_x_173) ;  /* 0x000000c000017945 */ /* 0x000fe40003800000 */
[----:B-1----:R-:W-:Y:S02]  /*b130*/  IMAD.X R3, R7, 0x1, R33, P6 ;  /* 0x0000000107037824 */ /* 0x002fe400030e0621 */
[----:B-----5:R-:W-:Y:S01]  /*b140*/  FMUL R7, R61, UR20 ;  /* 0x000000143d077c20 */ /* 0x020fe20008400000 */
[----:B--2---:R-:W-:Y:S01]  /*b150*/  IMAD.WIDE.U32 R8, R55, R30, R14 ;  /* 0x0000001e37087225 */ /* 0x004fe200078e000e */
[----:B------:R-:W-:-:S03]  /*b160*/  LEA R6, P2, R4, UR10, 0x2 ;  /* 0x0000000a04067c11 */ /* 0x000fc6000f8410ff */
[----:B------:R-:W-:Y:S01]  /*b170*/  FFMA R19, R0, UR21, R7 ;  /* 0x0000001500137c23 */ /* 0x000fe20008000007 */
[----:B------:R-:W-:Y:S01]  /*b180*/  VIADD R5, R5, UR6 ;  /* 0x0000000605057c36 */ /* 0x000fe20008000000 */
[----:B------:R-:W-:-:S03]  /*b190*/  IADD3 R12, P6, R34, R8, RZ ;  /* 0x00000008220c7210 */ /* 0x000fc60007fde0ff */
[----:B------:R1:W-:Y:S01]  /*b1a0*/  @P4 STG.E desc[UR18][R2.64], R19 ;  /* 0x0000001302004986 */ /* 0x0003e2000c101912 */
[----:B------:R-:W-:Y:S01]  /*b1b0*/  LEA.HI.X R7, R4, UR11, R5, 0x2, P2 ;  /* 0x0000000b04077c11 */ /* 0x000fe200090f1405 */
[----:B------:R-:W-:Y:S08]  /*b1c0*/  @!P3 BRA `(.L_x_174) ;  /* 0x000000000004b947 */ /* 0x000ff00003800000 */
[----:B------:R2:W5:Y:S02]  /*b1d0*/  LDG.E.LTC128B R61, desc[UR18][R6.64+0x20] ;  /* 0x00002012063d7981 */ /* 0x000564000c1e1920 */
.L_x_174:
[----:B------:R-:W-:Y:S05]  /*b1e0*/  BSYNC B1 ;  /* 0x0000000000017941 */ /* 0x000fea0003800000 */
.L_x_173:
        /* <DEDUP_REMOVED lines=18> */
.L_x_176:
[----:B------:R-:W-:Y:S05]  /*b310*/  BSYNC B1 ;  /* 0x0000000000017941 */ /* 0x000fea0003800000 */
.L_x_175:
[----:B-----5:R-:W-:Y:S01]  /*b320*/  FMUL R0, R61, UR20 ;  /* 0x000000143d007c20 */ /* 0x020fe20008400000 */
[----:B------:R-:W-:-:S03]  /*b330*/  LEA R4, P4, R5, UR10, 0x2 ;  /* 0x0000000a05047c11 */ /* 0x000fc6000f8810ff */
        /* <DEDUP_REMOVED lines=8> */
[----:B---3--:R-:W-:Y:S01]  /*b3c0*/  IADD3.X R9, R31, R56, R11, P1, !PT ;  /* 0x000000381f097210 */ /* 0x008fe20000ffe40b */
[----:B0-----:R-:W-:Y:S01]  /*b3d0*/  IMAD.WIDE.U32 R4, R32, 0x1c, R2 ;  /* 0x0000001c20047825 */ /* 0x001fe200078e0002 */
[----:B------:R-:W-:-:S03]  /*b3e0*/  IADD3 R16, P1, R16, R30, RZ ;  /* 0x0000001e10107210 */ /* 0x000fc60007f3e0ff */
[----:B--2---:R-:W-:-:S04]  /*b3f0*/  IMAD.WIDE.U32 R6, R55, R30, R8 ;  /* 0x0000001e37067225 */ /* 0x004fc800078e0008 */
[----:B------:R-:W-:Y:S01]  /*b400*/  IMAD.X R17, R12, 0x1, R31, P1 ;  /* 0x000000010c117824 */ /* 0x000fe200008e061f */
[----:B------:R-:W-:Y:S01]  /*b410*/  IADD3 R10, P6, R34, R6, RZ ;  /* 0x00000006220a7210 */ /* 0x000fe20007fde0ff */
[----:B-1----:R-:W-:Y:S01]  /*b420*/  IMAD.IADD R19, R58, 0x1, R5 ;  /* 0x000000013a137824 */ /* 0x002fe200078e0205 */
        /* <DEDUP_REMOVED lines=15> */
.L_x_178:
[----:B------:R-:W-:Y:S05]  /*b520*/  BSYNC B1 ;  /* 0x0000000000017941 */ /* 0x000fea0003800000 */
.L_x_177:
[----:B------:R-:W2:Y:S01]  /*b530*/  LDL.LU R20, [R1+0x10] ;  /* 0x0000100001147983 */ /* 0x000ea20000300800 */
[----:B------:R-:W-:Y:S01]  /*b540*/  IADD3 R2, P6, R2, R60, RZ ;  /* 0x0000003c02027210 */ /* 0x000fe20007fde0ff */
[----:B-----5:R-:W-:Y:S01]  /*b550*/  FMUL R0, R61, UR20 ;  /* 0x000000143d007c20 */ /* 0x020fe20008400000 */
[----:B------:R-:W-:Y:S01]  /*b560*/  ISETP.GT.AND P3, PT, R52, 0x8, P2 ;  /* 0x000000083400780c */ /* 0x000fe20001764270 */
[----:B------:R-:W-:Y:S01]  /*b570*/  IMAD.WIDE.U32 R4, R54, UR23, R10 ;  /* 0x0000001736047c25 */ /* 0x000fe2000f8e000a */
[----:B------:R-:W-:Y:S03]  /*b580*/  BSSY B1, `(.L_x_179) ;  /* 0x000000b000017945 */ /* 0x000fe60003800000 */
[----:B------:R-:W-:Y:S01]  /*b590*/  IMAD.X R3, R3, 0x1, R33, P6 ;  /* 0x0000000103037824 */ /* 0x000fe200030e0621 */
[----:B-1----:R-:W-:Y:S01]  /*b5a0*/  LEA R6, P2, R4, UR10, 0x2 ;  /* 0x0000000a04067c11 */ /* 0x002fe2000f8410ff */
[----:B------:R-:W-:-:S04]  /*b5b0*/  IMAD.WIDE.U32 R12, R55, R30, R14 ;  /* 0x0000001e370c7225 */ /* 0x000fc800078e000e */
[----:B------:R-:W-:Y:S01]  /*b5c0*/  VIADD R5, R5, UR6 ;  /* 0x0000000605057c36 */ /* 0x000fe20008000000 */
[----:B------:R-:W-:-:S04]  /*b5d0*/  IADD3 R10, P6, R34, R12, RZ ;  /* 0x0000000c220a7210 */ /* 0x000fc80007fde0ff */
[----:B------:R-:W-:Y:S01]  /*b5e0*/  LEA.HI.X R7, R4, UR11, R5, 0x2, P2 ;  /* 0x0000000b04077c11 */ /* 0x000fe200090f1405 */
[----:B--2---:R-:W-:-:S05]  /*b5f0*/  FFMA R21, R20, UR21, R0 ;  /* 0x0000001514157c23 */ /* 0x004fca0008000000 */
[----:B------:R1:W-:Y:S01]  /*b600*/  @P4 STG.E desc[UR18][R2.64], R21 ;  /* 0x0000001502004986 */ /* 0x0003e2000c101912 */
[----:B------:R-:W-:Y:S05]  /*b610*/  @!P3 BRA `(.L_x_180) ;  /* 0x000000000004b947 */ /* 0x000fea0003800000 */
[----:B------:R2:W5:Y:S02]  /*b620*/  LDG.E.LTC128B R61, desc[UR18][R6.64+0x20] ;  /* 0x00002012063d7981 */ /* 0x000564000c1e1920 */
.L_x_180:
[----:B------:R-:W-:Y:S05]  /*b630*/  BSYNC B1 ;  /* 0x0000000000017941 */ /* 0x000fea0003800000 */
.L_x_179:
[----:B------:R-:W3:Y:S01]  /*b640*/  LDL.LU R4, [R1+0x14] ;  /* 0x0000140001047983 */ /* 0x000ee20000300800 */
[----:B-----5:R-:W-:Y:S01]  /*b650*/  FMUL R0, R61, UR20 ;  /* 0x000000143d007c20 */ /* 0x020fe20008400000 */
[----:B------:R-:W-:Y:S01]  /*b660*/  IADD3.X R11, R35, R57, R13, P6, !PT ;  /* 0x00000039230b7210 */ /* 0x000fe200037fe40d */
[----:B------:R-:W-:Y:S01]  /*b670*/  IMAD.WIDE.U32 R16, R30, 0x7, R16 ;  /* 0x000000071e107825 */ /* 0x000fe200078e0010 */
[----:B------:R-:W-:Y:S01]  /*b680*/  ISETP.GT.AND P1, PT, R52, 0x8, P1 ;  /* 0x000000083400780c */ /* 0x000fe20000f24270 */
[----:B------:R-:W-:Y:S01]  /*b690*/  BSSY B1, `(.L_x_181) ;  /* 0x000000e000017945 */ /* 0x000fe20003800000 */
[----:B------:R-:W-:Y:S01]  /*b6a0*/  ISETP.GT.AND P2, PT, R53, 0xd0, PT ;  /* 0x000000d03500780c */ /* 0x000fe20003f44270 */
[----:B---3--:R-:W-:Y:S01]  /*b6b0*/  FFMA R13, R4, UR21, R0 ;  /* 0x00000015040d7c23 */ /* 0x008fe20008000000 */
[----:B------:R-:W-:-:S04]  /*b6c0*/  IMAD.WIDE.U32 R4, R54, UR23, R10 ;  /* 0x0000001736047c25 */ /* 0x000fc8000f8e000a */
[----:B------:R-:W-:Y:S01]  /*b6d0*/  IMAD.IADD R11, R56, 0x1, R17 ;  /* 0x00000001380b7824 */ /* 0x000fe200078e0211 */
[----:B--2---:R-:W-:Y:S01]  /*b6e0*/  IADD3 R7, R5, UR6, RZ ;  /* 0x0000000605077c10 */ /* 0x004fe2000fffe0ff */
[----:B------:R2:W-:Y:S01]  /*b6f0*/  @P3 STG.E desc[UR18][R18.64+0x20], R13 ;  /* 0x0000200d12003986 */ /* 0x0005e2000c101912 */
[----:B------:R-:W-:Y:S02]  /*b700*/  IADD3 R5, P6, R28, R16, RZ ;  /* 0x000000101c057210 */ /* 0x000fe40007fde0ff */
[----:B------:R-:W-:Y:S02]  /*b710*/  LEA R6, P4, R4, UR10, 0x2 ;  /* 0x0000000a04067c11 */ /* 0x000fe4000f8810ff */
[----:B------:R-:W-:Y:S01]  /*b720*/  ISETP.GT.AND P3, PT, R52, RZ, P2 ;  /* 0x000000ff3400720c */ /* 0x000fe20001764270 */
[----:B------:R-:W-:Y:S01]  /*b730*/  IMAD.X R10, R11, 0x1, R27, P6 ;  /* 0x000000010b0a7824 */ /* 0x000fe200030e061b */
[----:B------:R-:W-:Y:S01]  /*b740*/  LEA.HI.X R7, R4, UR11, R7, 0x2, P4 ;  /* 0x0000000b04077c11 */ /* 0x000fe2000a0f1407 */
[----:B------:R-:W-:Y:S10]  /*b750*/  @!P1 BRA `(.L_x_182) ;  /* 0x0000000000049947 */ /* 0x000ff40003800000 */
[----:B------:R3:W5:Y:S02]  /*b760*/  LDG.E.LTC128B R61, desc[UR18][R6.64+0x20] ;  /* 0x00002012063d7981 */ /* 0x000764000c1e1920 */
.L_x_182:
[----:B------:R-:W-:Y:S05]  /*b770*/  BSYNC B1 ;  /* 0x0000000000017941 */ /* 0x000fea0003800000 */
.L_x_181:
[----:B---3--:R-:W2:Y:S01]  /*b780*/  LDL.LU R6, [R1+0x18] ;  /* 0x0000180001067983 */ /* 0x008ea20000300800 */
[----:B-----5:R-:W-:Y:S01]  /*b790*/  FMUL R0, R61, UR20 ;  /* 0x000000143d007c20 */ /* 0x020fe20008400000 */
[C---:B------:R-:W-:Y:S02]  /*b7a0*/  LEA R4, P4, R5.reuse, UR10, 0x2 ;  /* 0x0000000a05047c11 */ /* 0x040fe4000f8810ff */
[----:B------:R-:W3:Y:S02]  /*b7b0*/  LDL.LU R20, [R1+0x1c] ;  /* 0x00001c0001147983 */ /* 0x000ee40000300800 */
[----:B------:R-:W-:Y:S01]  /*b7c0*/  LEA.HI.X R5, R5, UR11, R10, 0x2, P4 ;  /* 0x0000000b05057c11 */ /* 0x000fe2000a0f140a */
[----:B------:R-:W-:-:S04]  /*b7d0*/  IMAD.WIDE.U32 R8, R30, 0x7, R8 ;  /* 0x000000071e087825 */ /* 0x000fc800078e0008 */
[----:B--2---:R-:W-:-:S05]  /*b7e0*/  FFMA R13, R6, UR21, R0 ;  /* 0x00000015060d7c23 */ /* 0x004fca0008000000 */
[----:B------:R2:W-:Y:S04]  /*b7f0*/  @P1 STG.E desc[UR18][R2.64+0x20], R13 ;  /* 0x0000200d02001986 */ /* 0x0005e8000c101912 */
[----:B------:R4:W3:Y:S01]  /*b800*/  @P3 LDG.E.LTC128B R61, desc[UR18][R4.64] ;  /* 0x00000012043d3981 */ /* 0x0008e2000c1e1920 */
[----:B------:R-:W-:Y:S01]  /*b810*/  IADD3 R8, P1, R8, R30, RZ ;  /* 0x0000001e08087210 */ /* 0x000fe20007f3e0ff */
[----:B------:R-:W-:Y:S01]  /*b820*/  IMAD.WIDE.U32 R14, R30, 0x7, R14 ;  /* 0x000000071e0e7825 */ /* 0x000fe200078e000e */
[----:B------:R-:W-:Y:S02]  /*b830*/  BSSY B1, `(.L_x_183) ;  /* 0x0000017000017945 */ /* 0x000fe40003800000 */
[----:B------:R-:W-:Y:S02]  /*b840*/  IADD3.X R9, R31, R56, R9, P1, !PT ;  /* 0x000000381f097210 */ /* 0x000fe40000ffe409 */
[-C--:B------:R-:W-:Y:S01]  /*b850*/  IADD3 R16, P1, R16, R30.reuse, RZ ;  /* 0x0000001e10107210 */ /* 0x080fe20007f3e0ff */
[----:B------:R-:W-:-:S03]  /*b860*/  IMAD.WIDE.U32 R6, R55, R30, R8 ;  /* 0x0000001e37067225 */ /* 0x000fc600078e0008 */
[----:B------:R-:W-:Y:S01]  /*b870*/  IADD3 R12, P4, R16, R28, RZ ;  /* 0x0000001c100c7210 */ /* 0x000fe20007f9e0ff */
[----:B----4-:R-:W-:Y:S01]  /*b880*/  IMAD.WIDE.U32 R4, R32, 0x1c, R2 ;  /* 0x0000001c20047825 */ /* 0x010fe200078e0002 */
[----:B------:R-:W-:-:S03]  /*b890*/  IADD3 R10, P6, R34, R6, RZ ;  /* 0x00000006220a7210 */ /* 0x000fc60007fde0ff */
[----:B0-----:R-:W-:Y:S02]  /*b8a0*/  IMAD.IADD R19, R58, 0x1, R5 ;  /* 0x000000013a137824 */ /* 0x001fe400078e0205 */
[----:B------:R-:W-:Y:S01]  /*b8b0*/  IMAD.X R17, R11, 0x1, R31, P1 ;  /* 0x000000010b117824 */ /* 0x000fe200008e061f */
[----:B------:R-:W-:Y:S01]  /*b8c0*/  IADD3.X R11, R35, R57, R7, P6, !PT ;  /* 0x00000039230b7210 */ /* 0x000fe200037fe407 */
[----:B------:R-:W-:Y:S01]  /*b8d0*/  IMAD.MOV.U32 R18, RZ, RZ, R4 ;  /* 0x000000ffff127224 */ /* 0x000fe200078e0004 */
[----:B------:R-:W-:Y:S01]  /*b8e0*/  ISETP.GT.AND P1, PT, R53, 0xd1, PT ;  /* 0x000000d13500780c */ /* 0x000fe20003f24270 */
[----:B------:R-:W-:Y:S01]  /*b8f0*/  IMAD.X R7, R17, 0x1, R27, P4 ;  /* 0x0000000111077824 */ /* 0x000fe200020e061b */
[----:B------:R-:W-:Y:S02]  /*b900*/  LEA R6, P4, R12, UR10, 0x2 ;  /* 0x0000000a0c067c11 */ /* 0x000fe4000f8810ff */
[----:B------:R-:W-:Y:S02]  /*b910*/  IADD3 R14, P6, R14, R30, RZ ;  /* 0x0000001e0e0e7210 */ /* 0x000fe40007fde0ff */
[----:B------:R-:W-:-:S02]  /*b920*/  LEA.HI.X R7, R12, UR11, R7, 0x2, P4 ;  /* 0x0000000b0c077c11 */ /* 0x000fc4000a0f1407 */
[----:B------:R-:W-:Y:S02]  /*b930*/  ISETP.GT.AND P4, PT, R52, RZ, P1 ;  /* 0x000000ff3400720c */ /* 0x000fe40000f84270 */
[----:B------:R-:W-:Y:S01]  /*b940*/  IADD3.X R15, R31, R56, R15, P6, !PT ;  /* 0x000000381f0f7210 */ /* 0x000fe200037fe40f */
[----:B---3--:R-:W-:-:S04]  /*b950*/  FMUL R0, R61, UR20 ;  /* 0x000000143d007c20 */ /* 0x008fc80008400000 */
[----:B------:R-:W-:-:S05]  /*b960*/  FFMA R5, R20, UR21, R0 ;  /* 0x0000001514057c23 */ /* 0x000fca0008000000 */
[----:B------:R2:W-:Y:S01]  /*b970*/  @P3 STG.E desc[UR18][R18.64], R5 ;  /* 0x0000000512003986 */ /* 0x0005e2000c101912 */
[----:B------:R-:W-:Y:S05]  /*b980*/  @!P4 BRA `(.L_x_184) ;  /* 0x000000000004c947 */ /* 0x000fea0003800000 */
[----:B------:R0:W5:Y:S02]  /*b990*/  LDG.E.LTC128B R61, desc[UR18][R6.64] ;  /* 0x00000012063d7981 */ /* 0x000164000c1e1920 */
.L_x_184:
[----:B------:R-:W-:Y:S05]  /*b9a0*/  BSYNC B1 ;  /* 0x0000000000017941 */ /* 0x000fea0003800000 */
.L_x_183:
[----:B------:R-:W3:Y:S01]  /*b9b0*/  LDL.LU R20, [R1+0x20] ;  /* 0x0000200001147983 */ /* 0x000ee20000300800 */
[----:B-12---:R-:W-:Y:S01]  /*b9c0*/  IADD3 R2, P6, R2, R60, RZ ;  /* 0x0000003c02027210 */ /* 0x006fe20007fde0ff */
[----:B-----5:R-:W-:Y:S01]  /*b9d0*/  FMUL R0, R61, UR20 ;  /* 0x000000143d007c20 */ /* 0x020fe20008400000 */
[----:B------:R-:W-:Y:S01]  /*b9e0*/  ISETP.GT.AND P3, PT, R52, 0x8, P2 ;  /* 0x000000083400780c */ /* 0x000fe20001764270 */
[----:B------:R-:W-:Y:S01]  /*b9f0*/  IMAD.WIDE.U32 R4, R54, UR23, R10 ;  /* 0x0000001736047c25 */ /* 0x000fe2000f8e000a */
[----:B------:R-:W-:Y:S03]  /*ba00*/  BSSY B1, `(.L_x_185) ;  /* 0x000000b000017945 */ /* 0x000fe60003800000 */
[----:B------:R-:W-:Y:S01]  /*ba10*/  IMAD.X R3, R3, 0x1, R33, P6 ;  /* 0x0000000103037824 */ /* 0x000fe200030e0621 */
[----:B0-----:R-:W-:Y:S01]  /*ba20*/  LEA R6, P2, R4, UR10, 0x2 ;  /* 0x0000000a04067c11 */ /* 0x001fe2000f8410ff */
[----:B------:R-:W-:-:S04]  /*ba30*/  IMAD.WIDE.U32 R12, R55, R30, R14 ;  /* 0x0000001e370c7225 */ /* 0x000fc800078e000e */
[----:B------:R-:W-:Y:S01]  /*ba40*/  VIADD R5, R5, UR6 ;  /* 0x0000000605057c36 */ /* 0x000fe20008000000 */
[----:B------:R-:W-:-:S04]  /*ba50*/  IADD3 R10, P6, R34, R12, RZ ;  /* 0x0000000c220a7210 */ /* 0x000fc80007fde0ff */
[----:B------:R-:W-:Y:S01]  /*ba60*/  LEA.HI.X R7, R4, UR11, R5, 0x2, P2 ;  /* 0x0000000b04077c11 */ /* 0x000fe200090f1405 */
[----:B---3--:R-:W-:-:S05]  /*ba70*/  FFMA R21, R20, UR21, R0 ;  /* 0x0000001514157c23 */ /* 0x008fca0008000000 */
[----:B------:R0:W-:Y:S01]  /*ba80*/  @P4 STG.E desc[UR18][R2.64], R21 ;  /* 0x0000001502004986 */ /* 0x0001e2000c101912 */
[----:B------:R-:W-:Y:S05]  /*ba90*/  @!P3 BRA `(.L_x_186) ;  /* 0x000000000004b947 */ /* 0x000fea0003800000 */
[----:B------:R1:W5:Y:S02]  /*baa0*/  LDG.E.LTC128B R61, desc[UR18][R6.64+0x20] ;  /* 0x00002012063d7981 */ /* 0x000364000c1e1920 */
.L_x_186:
[----:B------:R-:W-:Y:S05]  /*bab0*/  BSYNC B1 ;  /* 0x0000000000017941 */ /* 0x000fea0003800000 */
.L_x_185:
[----:B------:R-:W2:Y:S01]  /*bac0*/  LDL.LU R4, [R1+0x24] ;  /* 0x0000240001047983 */ /* 0x000ea20000300800 */
[----:B-----5:R-:W-:Y:S01]  /*bad0*/  FMUL R0, R61, UR20 ;  /* 0x000000143d007c20 */ /* 0x020fe20008400000 */
[----:B------:R-:W-:Y:S01]  /*bae0*/  IADD3.X R11, R35, R57, R13, P6, !PT ;  /* 0x00000039230b7210 */ /* 0x000fe200037fe40d */
[----:B------:R-:W-:Y:S01]  /*baf0*/  IMAD.WIDE.U32 R16, R30, 0x7, R16 ;  /* 0x000000071e107825 */ /* 0x000fe200078e0010 */
[----:B------:R-:W-:Y:S01]  /*bb00*/  ISETP.GT.AND P1, PT, R52, 0x8, P1 ;  /* 0x000000083400780c */ /* 0x000fe20000f24270 */
[----:B------:R-:W-:Y:S01]  /*bb10*/  BSSY B1, `(.L_x_187) ;  /* 0x000000e000017945 */ /* 0x000fe20003800000 */
[----:B------:R-:W-:Y:S01]  /*bb20*/  ISETP.GT.AND P2, PT, R53, 0xd8, PT ;  /* 0x000000d83500780c */ /* 0x000fe20003f44270 */
[----:B--2---:R-:W-:Y:S01]  /*bb30*/  FFMA R13, R4, UR21, R0 ;  /* 0x00000015040d7c23 */ /* 0x004fe20008000000 */
[----:B------:R-:W-:-:S04]  /*bb40*/  IMAD.WIDE.U32 R4, R54, UR23, R10 ;  /* 0x0000001736047c25 */ /* 0x000fc8000f8e000a */
[----:B------:R-:W-:Y:S01]  /*bb50*/  IMAD.IADD R11, R56, 0x1, R17 ;  /* 0x00000001380b7824 */ /* 0x000fe200078e0211 */
[----:B-1----:R-:W-:Y:S01]  /*bb60*/  IADD3 R7, R5, UR6, RZ ;  /* 0x0000000605077c10 */ /* 0x002fe2000fffe0ff */
        /* <DEDUP_REMOVED lines=8> */
.L_x_188:
[----:B------:R-:W-:Y:S05]  /*bbf0*/  BSYNC B1 ;  /* 0x0000000000017941 */ /* 0x000fea0003800000 */
.L_x_187:
[----:B--2---:R-:W1:Y:S01]  /*bc00*/  LDL.LU R6, [R1+0x28] ;  /* 0x0000280001067983 */ /* 0x004e620000300800 */
[----:B-----5:R-:W-:Y:S01]  /*bc10*/  FMUL R0, R61, UR20 ;  /* 0x000000143d007c20 */ /* 0x020fe20008400000 */
[C---:B------:R-:W-:Y:S02]  /*bc20*/  LEA R4, P4, R5.reuse, UR10, 0x2 ;  /* 0x0000000a05047c11 */ /* 0x040fe4000f8810ff */
[----:B------:R-:W2:Y:S02]  /*bc30*/  LDL.LU R20, [R1+0x2c] ;  /* 0x00002c0001147983 */ /* 0x000ea40000300800 */
[----:B------:R-:W-:Y:S01]  /*bc40*/  LEA.HI.X R5, R5, UR11, R10, 0x2, P4 ;  /* 0x0000000b05057c11 */ /* 0x000fe2000a0f140a */
[----:B------:R-:W-:-:S04]  /*bc50*/  IMAD.WIDE.U32 R8, R30, 0x7, R8 ;  /* 0x000000071e087825 */ /* 0x000fc800078e0008 */
[----:B-1----:R-:W-:-:S05]  /*bc60*/  FFMA R13, R6, UR21, R0 ;  /* 0x00000015060d7c23 */ /* 0x002fca0008000000 */
[----:B------:R1:W-:Y:S04]  /*bc70*/  @P1 STG.E desc[UR18][R2.64+0x20], R13 ;  /* 0x0000200d02001986 */ /* 0x0003e8000c101912 */
[----:B------:R3:W4:Y:S01]  /*bc80*/  @P3 LDG.E.LTC128B R61, desc[UR18][R4.64] ;  /* 0x00000012043d3981 */ /* 0x000722000c1e1920 */
[----:B------:R-:W-:Y:S01]  /*bc90*/  IADD3 R8, P1, R8, R30, RZ ;  /* 0x0000001e08087210 */ /* 0x000fe20007f3e0ff */
[----:B------:R-:W-:Y:S01]  /*bca0*/  IMAD.WIDE.U32 R14, R30, 0x7, R14 ;  /* 0x000000071e0e7825 */ /* 0x000fe200078e000e */
[----:B------:R-:W-:Y:S02]  /*bcb0*/  BSSY B1, `(.L_x_189) ;  /* 0x0000017000017945 */ /* 0x000fe40003800000 */
[----:B------:R-:W-:Y:S02]  /*bcc0*/  IADD3.X R9, R31, R56, R9, P1, !PT ;  /* 0x000000381f097210 */ /* 0x000fe40000ffe409 */
[-C--:B------:R-:W-:Y:S01]  /*bcd0*/  IADD3 R16, P1, R16, R30.reuse, RZ ;  /* 0x0000001e10107210 */ /* 0x080fe20007f3e0ff */
[----:B------:R-:W-:-:S03]  /*bce0*/  IMAD.WIDE.U32 R6, R55, R30, R8 ;  /* 0x0000001e37067225 */ /* 0x000fc600078e0008 */
[----:B------:R-:W-:Y:S01]  /*bcf0*/  IADD3 R12, P4, R16, R28, RZ ;  /* 0x0000001c100c7210 */ /* 0x000fe20007f9e0ff */
[----:B---3--:R-:W-:Y:S01]  /*bd00*/  IMAD.WIDE.U32 R4, R32, 0x1c, R2 ;  /* 0x0000001c20047825 */ /* 0x008fe200078e0002 */
[----:B------:R-:W-:-:S03]  /*bd10*/  IADD3 R10, P6, R34, R6, RZ ;  /* 0x00000006220a7210 */ /* 0x000fc60007fde0ff */
[----:B------:R-:W-:Y:S02]  /*bd20*/  IMAD.IADD R19, R58, 0x1, R5 ;  /* 0x000000013a137824 */ /* 0x000fe400078e0205 */
        /* <DEDUP_REMOVED lines=10> */
[----:B----4-:R-:W-:-:S04]  /*bdd0*/  FMUL R0, R61, UR20 ;  /* 0x000000143d007c20 */ /* 0x010fc80008400000 */
[----:B--2---:R-:W-:-:S05]  /*bde0*/  FFMA R5, R20, UR21, R0 ;  /* 0x0000001514057c23 */ /* 0x004fca0008000000 */
[----:B------:R1:W-:Y:S01]  /*bdf0*/  @P3 STG.E desc[UR18][R18.64], R5 ;  /* 0x0000000512003986 */ /* 0x0003e2000c101912 */
[----:B------:R-:W-:Y:S05]  /*be00*/  @!P4 BRA `(.L_x_190) ;  /* 0x000000000004c947 */ /* 0x000fea0003800000 */
[----:B------:R2:W5:Y:S02]  /*be10*/  LDG.E.LTC128B R61, desc[UR18][R6.64] ;  /* 0x00000012063d7981 */ /* 0x000564000c1e1920 */
.L_x_190:
[----:B------:R-:W-:Y:S05]  /*be20*/  BSYNC B1 ;  /* 0x0000000000017941 */ /* 0x000fea0003800000 */
.L_x_189:
[----:B------:R-:W3:Y:S01]  /*be30*/  LDL.LU R20, [R1+0x30] ;  /* 0x0000300001147983 */ /* 0x000ee20000300800 */
[----:B01----:R-:W-:Y:S01]  /*be40*/  IADD3 R2, P6, R2, R60, RZ ;  /* 0x0000003c02027210 */ /* 0x003fe20007fde0ff */
[----:B-----5:R-:W-:Y:S01]  /*be50*/  FMUL R0, R61, UR20 ;  /* 0x000000143d007c20 */ /* 0x020fe20008400000 */
[----:B------:R-:W-:Y:S01]  /*be60*/  ISETP.GT.AND P3, PT, R52, 0x8, P2 ;  /* 0x000000083400780c */ /* 0x000fe20001764270 */
[----:B------:R-:W-:Y:S01]  /*be70*/  IMAD.WIDE.U32 R4, R54, UR23, R10 ;  /* 0x0000001736047c25 */ /* 0x000fe2000f8e000a */
[----:B------:R-:W-:Y:S03]  /*be80*/  BSSY B1, `(.L_x_191) ;  /* 0x000000b000017945 */ /* 0x000fe60003800000 */
[----:B------:R-:W-:Y:S01]  /*be90*/  IMAD.X R3, R3, 0x1, R33, P6 ;  /* 0x0000000103037824 */ /* 0x000fe200030e0621 */
[----:B--2---:R-:W-:Y:S01]  /*bea0*/  LEA R6, P2, R4, UR10, 0x2 ;  /* 0x0000000a04067c11 */ /* 0x004fe2000f8410ff */
        /* <DEDUP_REMOVED lines=8> */
.L_x_192:
[----:B------:R-:W-:Y:S05]  /*bf30*/  BSYNC B1 ;  /* 0x0000000000017941 */ /* 0x000fea0003800000 */
.L_x_191:
        /* <DEDUP_REMOVED lines=19> */
.L_x_194:
[----:B------:R-:W-:Y:S05]  /*c070*/  BSYNC B1 ;  /* 0x0000000000017941 */ /* 0x000fea0003800000 */
.L_x_193:
        /* <DEDUP_REMOVED lines=34> */
.L_x_196:
[----:B------:R-:W-:Y:S05]  /*c2a0*/  BSYNC B1 ;  /* 0x0000000000017941 */ /* 0x000fea0003800000 */
.L_x_195:
        /* <DEDUP_REMOVED lines=16> */
.L_x_198:
[----:B------:R-:W-:Y:S05]  /*c3b0*/  BSYNC B1 ;  /* 0x0000000000017941 */ /* 0x000fea0003800000 */
.L_x_197:
        /* <DEDUP_REMOVED lines=19> */
.L_x_200:
[----:B------:R-:W-:Y:S05]  /*c4f0*/  BSYNC B1 ;  /* 0x0000000000017941 */ /* 0x000fea0003800000 */
.L_x_199:
        /* <DEDUP_REMOVED lines=34> */
.L_x_202:
[----:B------:R-:W-:Y:S05]  /*c720*/  BSYNC B1 ;  /* 0x0000000000017941 */ /* 0x000fea0003800000 */
.L_x_201:
        /* <DEDUP_REMOVED lines=16> */
.L_x_204:
[----:B------:R-:W-:Y:S05]  /*c830*/  BSYNC B1 ;  /* 0x0000000000017941 */ /* 0x000fea0003800000 */
.L_x_203:
[----:B------:R-:W2:Y:S01]  /*c840*/  LDL.LU R4, [R1+0x54] ;  /* 0x0000540001047983 */ /* 0x000ea20000300800 */
[----:B-----5:R-:W-:Y:S01]  /*c850*/  FMUL R0, R61, UR20 ;  /* 0x000000143d007c20 */ /* 0x020fe20008400000 */
[----:B------:R-:W-:Y:S01]  /*c860*/  IADD3.X R11, R35, R57, R13, P6, !PT ;  /* 0x00000039230b7210 */ /* 0x000fe200037fe40d */
[----:B------:R-:W-:Y:S01]  /*c870*/  IMAD.WIDE.U32 R16, R30, 0x7, R16 ;  /* 0x000000071e107825 */ /* 0x000fe200078e0010 */
[----:B------:R-:W-:Y:S01]  /*c880*/  ISETP.GT.AND P1, PT, R52, 0x8, P1 ;  /* 0x000000083400780c */ /* 0x000fe20000f24270 */
[----:B------:R-:W-:Y:S01]  /*c890*/  BSSY B1, `(.L_x_205) ;  /* 0x000000e000017945 */ /* 0x000fe20003800000 */
[----:B------:R-:W-:-:S04]  /*c8a0*/  ISETP.GT.AND P2, PT, R53, 0xf0, PT ;  /* 0x000000f03500780c */ /* 0x000fc80003f44270 */
[----:B------:R-:W-:Y:S01]  /*c8b0*/  ISETP.GT.AND P4, PT, R52, RZ, P2 ;  /* 0x000000ff3400720c */ /* 0x000fe20001784270 */
[----:B--2---:R-:W-:Y:S01]  /*c8c0*/  FFMA R13, R4, UR21, R0 ;  /* 0x00000015040d7c23 */ /* 0x004fe20008000000 */
[----:B------:R-:W-:-:S04]  /*c8d0*/  IMAD.WIDE.U32 R4, R54, UR23, R10 ;  /* 0x0000001736047c25 */ /* 0x000fc8000f8e000a */
[----:B------:R2:W-:Y:S01]  /*c8e0*/  @P3 STG.E desc[UR18][R18.64+0x20], R13 ;  /* 0x0000200d12003986 */ /* 0x0005e2000c101912 */
[----:B-1----:R-:W-:Y:S01]  /*c8f0*/  IADD3 R7, R5, UR6, RZ ;  /* 0x0000000605077c10 */ /* 0x002fe2000fffe0ff */
[----:B------:R-:W-:Y:S01]  /*c900*/  IMAD.IADD R11, R56, 0x1, R17 ;  /* 0x00000001380b7824 */ /* 0x000fe200078e0211 */
[----:B------:R-:W-:Y:S02]  /*c910*/  IADD3 R5, P6, R28, R16, RZ ;  /* 0x000000101c057210 */ /* 0x000fe40007fde0ff */
[----:B------:R-:W-:-:S03]  /*c920*/  LEA R6, P3, R4, UR10, 0x2 ;  /* 0x0000000a04067c11 */ /* 0x000fc6000f8610ff */
[----:B------:R-:W-:Y:S01]  /*c930*/  IMAD.X R10, R11, 0x1, R27, P6 ;  /* 0x000000010b0a7824 */ /* 0x000fe200030e061b */
[----:B------:R-:W-:Y:S01]  /*c940*/  LEA.HI.X R7, R4, UR11, R7, 0x2, P3 ;  /* 0x0000000b04077c11 */ /* 0x000fe200098f1407 */
[----:B------:R-:W-:Y:S08]  /*c950*/  @!P1 BRA `(.L_x_206) ;  /* 0x0000000000049947 */ /* 0x000ff00003800000 */
[----:B------:R1:W5:Y:S02]  /*c960*/  LDG.E.LTC128B R61, desc[UR18][R6.64+0x20] ;  /* 0x00002012063d7981 */ /* 0x000364000c1e1920 */
.L_x_206:
[----:B------:R-:W-:Y:S05]  /*c970*/  BSYNC B1 ;  /* 0x0000000000017941 */ /* 0x000fea0003800000 */
.L_x_205:
[----:B-1----:R-:W2:Y:S01]  /*c980*/  LDL.LU R6, [R1+0x58] ;  /* 0x0000580001067983 */ /* 0x002ea20000300800 */
[----:B-----5:R-:W-:Y:S01]  /*c990*/  FMUL R0, R61, UR20 ;  /* 0x000000143d007c20 */ /* 0x020fe20008400000 */
[C---:B------:R-:W-:Y:S02]  /*c9a0*/  LEA R4, P3, R5.reuse, UR10, 0x2 ;  /* 0x0000000a05047c11 */ /* 0x040fe4000f8610ff */
[----:B------:R-:W3:Y:S02]  /*c9b0*/  LDL.LU R20, [R1+0x5c] ;  /* 0x00005c0001147983 */ /* 0x000ee40000300800 */
[----:B------:R-:W-:Y:S01]  /*c9c0*/  LEA.HI.X R5, R5, UR11, R10, 0x2, P3 ;  /* 0x0000000b05057c11 */ /* 0x000fe200098f140a */
[----:B------:R-:W-:-:S04]  /*c9d0*/  IMAD.WIDE.U32 R8, R30, 0x7, R8 ;  /* 0x000000071e087825 */ /* 0x000fc800078e0008 */
[----:B--2---:R-:W-:-:S05]  /*c9e0*/  FFMA R13, R6, UR21, R0 ;  /* 0x00000015060d7c23 */ /* 0x004fca0008000000 */
[----:B------:R1:W-:Y:S04]  /*c9f0*/  @P1 STG.E desc[UR18][R2.64+0x20], R13 ;  /* 0x0000200d02001986 */ /* 0x0003e8000c101912 */
[----:B------:R2:W4:Y:S01]  /*ca00*/  @P4 LDG.E.LTC128B R61, desc[UR18][R4.64] ;  /* 0x00000012043d4981 */ /* 0x000522000c1e1920 */
[----:B------:R-:W-:Y:S01]  /*ca10*/  IADD3 R8, P1, R8, R30, RZ ;  /* 0x0000001e08087210 */ /* 0x000fe20007f3e0ff */
[----:B------:R-:W-:Y:S01]  /*ca20*/  IMAD.WIDE.U32 R14, R30, 0x7, R14 ;  /* 0x000000071e0e7825 */ /* 0x000fe200078e000e */
[----:B------:R-:W-:Y:S02]  /*ca30*/  BSSY B1, `(.L_x_207) ;  /* 0x0000017000017945 */ /* 0x000fe40003800000 */
[----:B------:R-:W-:Y:S02]  /*ca40*/  IADD3.X R9, R31, R56, R9, P1, !PT ;  /* 0x000000381f097210 */ /* 0x000fe40000ffe409 */
[----:B------:R-:W-:-:S02]  /*ca50*/  IADD3 R16, P1, R16, R30, RZ ;  /* 0x0000001e10107210 */ /* 0x000fc40007f3e0ff */
[-C--:B------:R-:W-:Y:S01]  /*ca60*/  IADD3 R14, P6, R14, R30.reuse, RZ ;  /* 0x0000001e0e0e7210 */ /* 0x080fe20007fde0ff */
[----:B------:R-:W-:-:S03]  /*ca70*/  IMAD.WIDE.U32 R6, R55, R30, R8 ;  /* 0x0000001e37067225 */ /* 0x000fc600078e0008 */
[----:B------:R-:W-:Y:S01]  /*ca80*/  IADD3.X R15, R31, R56, R15, P6, !PT ;  /* 0x000000381f0f7210 */ /* 0x000fe200037fe40f */
[----:B--2---:R-:W-:Y:S01]  /*ca90*/  IMAD.WIDE.U32 R4, R32, 0x1c, R2 ;  /* 0x0000001c20047825 */ /* 0x004fe200078e0002 */
[----:B------:R-:W-:-:S03]  /*caa0*/  IADD3 R10, P3, R34, R6, RZ ;  /* 0x00000006220a7210 */ /* 0x000fc60007f7e0ff */
[----:B------:R-:W-:Y:S01]  /*cab0*/  IMAD.X R17, R11, 0x1, R31, P1 ;  /* 0x000000010b117824 */ /* 0x000fe200008e061f */
[----:B------:R-:W-:Y:S01]  /*cac0*/  IADD3 R12, P1, R16, R28, RZ ;  /* 0x0000001c100c7210 */ /* 0x000fe20007f3e0ff */
[----:B------:R-:W-:Y:S01]  /*cad0*/  IMAD.IADD R19, R58, 0x1, R5 ;  /* 0x000000013a137824 */ /* 0x000fe200078e0205 */
[----:B------:R-:W-:Y:S01]  /*cae0*/  IADD3.X R11, R35, R57, R7, P3, !PT ;  /* 0x00000039230b7210 */ /* 0x000fe20001ffe407 */
[----:B------:R-:W-:Y:S01]  /*caf0*/  IMAD.MOV.U32 R18, RZ, RZ, R4 ;  /* 0x000000ffff127224 */ /* 0x000fe200078e0004 */
[----:B------:R-:W-:Y:S01]  /*cb00*/  ISETP.GT.AND P3, PT, R53, 0xf1, PT ;  /* 0x000000f13500780c */ /* 0x000fe20003f64270 */
[----:B------:R-:W-:Y:S01]  /*cb10*/  IMAD.X R7, R17, 0x1, R27, P1 ;  /* 0x0000000111077824 */ /* 0x000fe200008e061b */
[----:B------:R-:W-:-:S04]  /*cb20*/  LEA R6, P1, R12, UR10, 0x2 ;  /* 0x0000000a0c067c11 */ /* 0x000fc8000f8210ff */
[----:B------:R-:W-:Y:S02]  /*cb30*/  LEA.HI.X R7, R12, UR11, R7, 0x2, P1 ;  /* 0x0000000b0c077c11 */ /* 0x000fe400088f1407 */
[----:B------:R-:W-:Y:S01]  /*cb40*/  ISETP.GT.AND P1, PT, R52, RZ, P3 ;  /* 0x000000ff3400720c */ /* 0x000fe20001f24270 */
[----:B----4-:R-:W-:-:S04]  /*cb50*/  FMUL R0, R61, UR20 ;  /* 0x000000143d007c20 */ /* 0x010fc80008400000 */
[----:B---3--:R-:W-:-:S05]  /*cb60*/  FFMA R5, R20, UR21, R0 ;  /* 0x0000001514057c23 */ /* 0x008fca0008000000 */
[----:B------:R1:W-:Y:S03]  /*cb70*/  @P4 STG.E desc[UR18][R18.64], R5 ;  /* 0x0000000512004986 */ /* 0x0003e6000c101912 */
[----:B------:R-:W-:Y:S05]  /*cb80*/  @!P1 BRA `(.L_x_208) ;  /* 0x0000000000049947 */ /* 0x000fea0003800000 */
[----:B------:R2:W5:Y:S02]  /*cb90*/  LDG.E.LTC128B R61, desc[UR18][R6.64] ;  /* 0x00000012063d7981 */ /* 0x000564000c1e1920 */
.L_x_208:
[----:B------:R-:W-:Y:S05]  /*cba0*/  BSYNC B1 ;  /* 0x0000000000017941 */ /* 0x000fea0003800000 */
.L_x_207:
[----:B------:R-:W3:Y:S01]  /*cbb0*/  LDL.LU R20, [R1+0x60] ;  /* 0x0000600001147983 */ /* 0x000ee20000300800 */
[----:B01----:R-:W-:Y:S01]  /*cbc0*/  IADD3 R2, P4, R2, R60, RZ ;  /* 0x0000003c02027210 */ /* 0x003fe20007f9e0ff */
[----:B-----5:R-:W-:Y:S01]  /*cbd0*/  FMUL R0, R61, UR20 ;  /* 0x000000143d007c20 */ /* 0x020fe20008400000 */
[----:B------:R-:W-:Y:S01]  /*cbe0*/  ISETP.GT.AND P2, PT, R52, 0x8, P2 ;  /* 0x000000083400780c */ /* 0x000fe20001744270 */
[----:B------:R-:W-:Y:S01]  /*cbf0*/  IMAD.WIDE.U32 R4, R54, UR23, R10 ;  /* 0x0000001736047c25 */ /* 0x000fe2000f8e000a */
[----:B------:R-:W-:Y:S03]  /*cc00*/  BSSY B1, `(.L_x_209) ;  /* 0x000000b000017945 */ /* 0x000fe60003800000 */
[----:B------:R-:W-:Y:S01]  /*cc10*/  IMAD.X R3, R3, 0x1, R33, P4 ;  /* 0x0000000103037824 */ /* 0x000fe200020e0621 */
[----:B------:R-:W-:Y:S01]  /*cc20*/  IADD3 R5, R5, UR6, RZ ;  /* 0x0000000605057c10 */ /* 0x000fe2000fffe0ff */
[----:B------:R-:W-:Y:S01]  /*cc30*/  IMAD.WIDE.U32 R12, R55, R30, R14 ;  /* 0x0000001e370c7225 */ /* 0x000fe200078e000e */
[----:B--2---:R-:W-:-:S02]  /*cc40*/  LEA R6, P4, R4, UR10, 0x2 ;  /* 0x0000000a04067c11 */ /* 0x004fc4000f8810ff */
[----:B------:R-:W-:Y:S02]  /*cc50*/  IADD3 R10, P6, R34, R12, RZ ;  /* 0x0000000c220a7210 */ /* 0x000fe40007fde0ff */
[----:B------:R-:W-:Y:S01]  /*cc60*/  LEA.HI.X R7, R4, UR11, R5, 0x2, P4 ;  /* 0x0000000b04077c11 */ /* 0x000fe2000a0f1405 */
[----:B---3--:R-:W-:-:S05]  /*cc70*/  FFMA R21, R20, UR21, R0 ;  /* 0x0000001514157c23 */ /* 0x008fca0008000000 */
[----:B------:R0:W-:Y:S01]  /*cc80*/  @P1 STG.E desc[UR18][R2.64], R21 ;  /* 0x0000001502001986 */ /* 0x0001e2000c101912 */
[----:B------:R-:W-:Y:S05]  /*cc90*/  @!P2 BRA `(.L_x_210) ;  /* 0x000000000004a947 */ /* 0x000fea0003800000 */
[----:B------:R1:W5:Y:S02]  /*cca0*/  LDG.E.LTC128B R61, desc[UR18][R6.64+0x20] ;  /* 0x00002012063d7981 */ /* 0x000364000c1e1920 */
.L_x_210:
[----:B------:R-:W-:Y:S05]  /*ccb0*/  BSYNC B1 ;  /* 0x0000000000017941 */ /* 0x000fea0003800000 */
.L_x_209:
[----:B------:R-:W2:Y:S01]  /*ccc0*/  LDL.LU R4, [R1+0x64] ;  /* 0x0000640001047983 */ /* 0x000ea20000300800 */
[----:B-----5:R-:W-:Y:S01]  /*ccd0*/  FMUL R0, R61, UR20 ;  /* 0x000000143d007c20 */ /* 0x020fe20008400000 */
[----:B------:R-:W-:Y:S01]  /*cce0*/  IADD3.X R11, R35, R57, R13, P6, !PT ;  /* 0x00000039230b7210 */ /* 0x000fe200037fe40d */
[----:B------:R-:W-:Y:S01]  /*ccf0*/  IMAD.WIDE.U32 R16, R30, 0x7, R16 ;  /* 0x000000071e107825 */ /* 0x000fe200078e0010 */
[----:B------:R-:W-:Y:S01]  /*cd00*/  ISETP.GT.AND P3, PT, R52, 0x8, P3 ;  /* 0x000000083400780c */ /* 0x000fe20001f64270 */
[----:B------:R-:W-:Y:S01]  /*cd10*/  BSSY B1, `(.L_x_211) ;  /* 0x000000e000017945 */ /* 0x000fe20003800000 */
[----:B------:R-:W-:Y:S01]  /*cd20*/  ISETP.GT.AND P1, PT, R53, 0xf8, PT ;  /* 0x000000f83500780c */ /* 0x000fe20003f24270 */
[----:B0-----:R-:W-:-:S03]  /*cd30*/  IMAD.IADD R21, R56, 0x1, R17 ;  /* 0x0000000138157824 */ /* 0x001fc600078e0211 */
[----:B------:R-:W-:Y:S01]  /*cd40*/  ISETP.GT.AND P4, PT, R52, RZ, P1 ;  /* 0x000000ff3400720c */ /* 0x000fe20000f84270 */
[----:B--2---:R-:W-:Y:S01]  /*cd50*/  FFMA R13, R4, UR21, R0 ;  /* 0x00000015040d7c23 */ /* 0x004fe20008000000 */
[----:B------:R-:W-:-:S04]  /*cd60*/  IMAD.WIDE.U32 R4, R54, UR23, R10 ;  /* 0x0000001736047c25 */ /* 0x000fc8000f8e000a */
[----:B-1----:R-:W-:Y:S01]  /*cd70*/  VIADD R7, R5, UR6 ;  /* 0x0000000605077c36 */ /* 0x002fe20008000000 */
[----:B------:R0:W-:Y:S01]  /*cd80*/  @P2 STG.E desc[UR18][R18.64+0x20], R13 ;  /* 0x0000200d12002986 */ /* 0x0001e2000c101912 */
[----:B------:R-:W-:Y:S02]  /*cd90*/  IADD3 R5, P6, R28, R16, RZ ;  /* 0x000000101c057210 */ /* 0x000fe40007fde0ff */
[----:B------:R-:W-:-:S03]  /*cda0*/  LEA R6, P2, R4, UR10, 0x2 ;  /* 0x0000000a04067c11 */ /* 0x000fc6000f8410ff */
[----:B------:R-:W-:Y:S01]  /*cdb0*/  IMAD.X R10, R21, 0x1, R27, P6 ;  /* 0x00000001150a7824 */ /* 0x000fe200030e061b */
[----:B------:R-:W-:Y:S01]  /*cdc0*/  LEA.HI.X R7, R4, UR11, R7, 0x2, P2 ;  /* 0x0000000b04077c11 */ /* 0x000fe200090f1407 */
[----:B------:R-:W-:Y:S08]  /*cdd0*/  @!P3 BRA `(.L_x_212) ;  /* 0x000000000004b947 */ /* 0x000ff00003800000 */
[----:B------:R1:W5:Y:S02]  /*cde0*/  LDG.E.LTC128B R61, desc[UR18][R6.64+0x20] ;  /* 0x00002012063d7981 */ /* 0x000364000c1e1920 */
.L_x_212:
[----:B------:R-:W-:Y:S05]  /*cdf0*/  BSYNC B1 ;  /* 0x0000000000017941 */ /* 0x000fea0003800000 */
.L_x_211:
[----:B-1----:R-:W2:Y:S01]  /*ce00*/  LDL.LU R6, [R1+0x68] ;  /* 0x0000680001067983 */ /* 0x002ea20000300800 */
[----:B------:R-:W-:Y:S01]  /*ce10*/  LEA R4, P2, R5, UR10, 0x2 ;  /* 0x0000000a05047c11 */ /* 0x000fe2000f8410ff */
[----:B-----5:R-:W-:Y:S02]  /*ce20*/  FMUL R0, R61, UR20 ;  /* 0x000000143d007c20 */ /* 0x020fe40008400000 */
[----:B------:R-:W3:Y:S01]  /*ce30*/  LDL.LU R12, [R1+0x6c] ;  /* 0x00006c00010c7983 */ /* 0x000ee20000300800 */
[----:B------:R-:W-:Y:S01]  /*ce40*/  LEA.HI.X R5, R5, UR11, R10, 0x2, P2 ;  /* 0x0000000b05057c11 */ /* 0x000fe200090f140a */
[----:B------:R-:W-:Y:S02]  /*ce50*/  IMAD.MOV.U32 R10, RZ, RZ, R61 ;  /* 0x000000ffff0a7224 */ /* 0x000fe400078e003d */
        /* <DEDUP_REMOVED lines=8> */
[----:B------:R-:W-:Y:S01]  /*cee0*/  IADD3 R60, P2, R2, R60, RZ ;  /* 0x0000003c023c7210 */ /* 0x000fe20007f5e0ff */
[----:B------:R-:W-:-:S04]  /*cef0*/  IMAD.WIDE.U32 R6, R55, R30, R6 ;  /* 0x0000001e37067225 */ /* 0x000fc800078e0006 */
[----:B------:R-:W-:Y:S01]  /*cf00*/  IMAD.X R61, R3, 0x1, R33, P2 ;  /* 0x00000001033d7824 */ /* 0x000fe200010e0621 */
[----:B------:R-:W-:Y:S01]  /*cf10*/  IADD3 R6, P3, R34, R6, RZ ;  /* 0x0000000622067210 */ /* 0x000fe20007f7e0ff */
[----:B------:R-:W-:Y:S01]  /*cf20*/  IMAD.WIDE.U32 R32, R32, 0x1c, R2 ;  /* 0x0000001c20207825 */ /* 0x000fe200078e0002 */
[-C--:B------:R-:W-:Y:S02]  /*cf30*/  IADD3 R16, P2, P6, R28, R30.reuse, R16 ;  /* 0x0000001e1c107210 */ /* 0x080fe40007e5e010 */
[----:B------:R-:W-:Y:S01]  /*cf40*/  IADD3.X R7, R35, R57, R7, P3, !PT ;  /* 0x0000003923077210 */ /* 0x000fe20001ffe407 */
[----:B------:R-:W-:Y:S01]  /*cf50*/  IMAD.IADD R33, R58, 0x1, R33 ;  /* 0x000000013a217824 */ /* 0x000fe200078e0221 */
[----:B--2---:R-:W-:Y:S02]  /*cf60*/  IADD3 R4, P3, R14, R30, RZ ;  /* 0x0000001e0e047210 */ /* 0x004fe40007f7e0ff */
[----:B------:R-:W-:Y:S02]  /*cf70*/  IADD3.X R27, R27, R31, R21, P2, P6 ;  /* 0x0000001f1b1b7210 */ /* 0x000fe400017ec415 */
[----:B------:R-:W-:-:S02]  /*cf80*/  ISETP.GT.AND P2, PT, R53, 0xf9, PT ;  /* 0x000000f93500780c */ /* 0x000fc40003f44270 */
[----:B------:R-:W-:Y:S02]  /*cf90*/  IADD3.X R5, R31, R56, R15, P3, !PT ;  /* 0x000000381f057210 */ /* 0x000fe40001ffe40f */
[----:B------:R-:W-:Y:S02]  /*cfa0*/  ISETP.GT.AND P3, PT, R52, RZ, P2 ;  /* 0x000000ff3400720c */ /* 0x000fe40001764270 */
[----:B-1----:R-:W-:Y:S01]  /*cfb0*/  LEA R2, P6, R16, UR10, 0x2 ;  /* 0x0000000a10027c11 */ /* 0x002fe2000f8c10ff */
[----:B------:R-:W-:-:S03]  /*cfc0*/  IMAD.WIDE.U32 R30, R55, R30, R4 ;  /* 0x0000001e371e7225 */ /* 0x000fc600078e0004 */
[----:B------:R-:W-:Y:S01]  /*cfd0*/  LEA.HI.X R3, R16, UR11, R27, 0x2, P6 ;  /* 0x0000000b10037c11 */ /* 0x000fe2000b0f141b */
[----:B------:R-:W-:-:S04]  /*cfe0*/  IMAD.WIDE.U32 R4, R54, UR23, R6 ;  /* 0x0000001736047c25 */ /* 0x000fc8000f8e0006 */
[----:B----4-:R-:W-:-:S04]  /*cff0*/  FMUL R0, R10, UR20 ;  /* 0x000000140a007c20 */ /* 0x010fc80008400000 */
[----:B---3--:R-:W-:-:S05]  /*d000*/  FFMA R9, R12, UR21, R0 ;  /* 0x000000150c097c23 */ /* 0x008fca0008000000 */
[----:B------:R1:W-:Y:S01]  /*d010*/  @P4 STG.E desc[UR18][R32.64], R9 ;  /* 0x0000000920004986 */ /* 0x0003e2000c101912 */
[----:B------:R-:W-:Y:S05]  /*d020*/  @!P3 BRA `(.L_x_214) ;  /* 0x000000000004b947 */ /* 0x000fea0003800000 */
[----:B------:R2:W5:Y:S02]  /*d030*/  LDG.E.LTC128B R10, desc[UR18][R2.64] ;  /* 0x00000012020a7981 */ /* 0x000564000c1e1920 */
.L_x_214:
[----:B------:R-:W-:Y:S05]  /*d040*/  BSYNC B1 ;  /* 0x0000000000017941 */ /* 0x000fea0003800000 */
.L_x_213:
[----:B------:R-:W3:Y:S01]  /*d050*/  LDL.LU R8, [R1+0x70] ;  /* 0x0000700001087983 */ /* 0x000ee20000300800 */
[----:B-----5:R-:W-:Y:S01]  /*d060*/  FMUL R0, R10, UR20 ;  /* 0x000000140a007c20 */ /* 0x020fe20008400000 */
[----:B--2---:R-:W-:Y:S01]  /*d070*/  VIADD R3, R5, UR6 ;  /* 0x0000000605037c36 */ /* 0x004fe20008000000 */
[----:B------:R-:W-:Y:S01]  /*d080*/  ISETP.GT.AND P1, PT, R52, 0x8, P1 ;  /* 0x000000083400780c */ /* 0x000fe20000f24270 */
[----:B------:R-:W-:Y:S01]  /*d090*/  BSSY B1, `(.L_x_215) ;  /* 0x0000009000017945 */ /* 0x000fe20003800000 */
[----:B------:R-:W-:Y:S02]  /*d0a0*/  IADD3 R6, P6, R34, R30, RZ ;  /* 0x0000001e22067210 */ /* 0x000fe40007fde0ff */
[C---:B------:R-:W-:Y:S02]  /*d0b0*/  LEA R2, P4, R4.reuse, UR10, 0x2 ;  /* 0x0000000a04027c11 */ /* 0x040fe4000f8810ff */
[----:B------:R-:W-:Y:S02]  /*d0c0*/  IADD3.X R7, R35, R57, R31, P6, !PT ;  /* 0x0000003923077210 */ /* 0x000fe400037fe41f */
[----:B------:R-:W-:Y:S01]  /*d0d0*/  LEA.HI.X R3, R4, UR11, R3, 0x2, P4 ;  /* 0x0000000b04037c11 */ /* 0x000fe2000a0f1403 */
[----:B---3--:R-:W-:-:S05]  /*d0e0*/  FFMA R5, R8, UR21, R0 ;  /* 0x0000001508057c23 */ /* 0x008fca0008000000 */
[----:B------:R2:W-:Y:S01]  /*d0f0*/  @P3 STG.E desc[UR18][R60.64], R5 ;  /* 0x000000053c003986 */ /* 0x0005e2000c101912 */
[----:B------:R-:W-:Y:S05]  /*d100*/  @!P1 BRA `(.L_x_216) ;  /* 0x0000000000049947 */ /* 0x000fea0003800000 */
[----:B------:R3:W5:Y:S02]  /*d110*/  LDG.E.LTC128B R10, desc[UR18][R2.64+0x20] ;  /* 0x00002012020a7981 */ /* 0x000764000c1e1920 */
.L_x_216:
[----:B------:R-:W-:Y:S05]  /*d120*/  BSYNC B1 ;  /* 0x0000000000017941 */ /* 0x000fea0003800000 */
.L_x_215:
[----:B---3--:R-:W2:Y:S01]  /*d130*/  LDL.LU R2, [R1+0x74] ;  /* 0x0000740001027983 */ /* 0x008ea20000300800 */
[----:B------:R-:W-:Y:S01]  /*d140*/  ISETP.GT.AND P2, PT, R52, 0x8, P2 ;  /* 0x000000083400780c */ /* 0x000fe20001744270 */
[----:B-----5:R-:W-:Y:S01]  /*d150*/  FMUL R0, R10, UR20 ;  /* 0x000000140a007c20 */ /* 0x020fe20008400000 */
[----:B------:R-:W-:Y:S01]  /*d160*/  IMAD.WIDE.U32 R54, R54, UR23, R6 ;  /* 0x0000001736367c25 */ /* 0x000fe2000f8e0006 */
[----:B------:R-:W-:Y:S04]  /*d170*/  BSSY B1, `(.L_x_217) ;  /* 0x0000008000017945 */ /* 0x000fe80003800000 */
[----:B------:R-:W-:Y:S01]  /*d180*/  IADD3 R3, R55, UR6, RZ ;  /* 0x0000000637037c10 */ /* 0x000fe2000fffe0ff */
[----:B--2---:R-:W-:-:S05]  /*d190*/  FFMA R5, R2, UR21, R0 ;  /* 0x0000001502057c23 */ /* 0x004fca0008000000 */
[----:B------:R2:W-:Y:S01]  /*d1a0*/  @P1 STG.E desc[UR18][R32.64+0x20], R5 ;  /* 0x0000200520001986 */ /* 0x0005e2000c101912 */
[----:B------:R-:W-:-:S04]  /*d1b0*/  LEA R2, P1, R54, UR10, 0x2 ;  /* 0x0000000a36027c11 */ /* 0x000fc8000f8210ff */
[----:B------:R-:W-:Y:S01]  /*d1c0*/  LEA.HI.X R3, R54, UR11, R3, 0x2, P1 ;  /* 0x0000000b36037c11 */ /* 0x000fe200088f1403 */
[----:B------:R-:W-:Y:S08]  /*d1d0*/  @!P2 BRA `(.L_x_218) ;  /* 0x000000000004a947 */ /* 0x000ff00003800000 */
[----:B------:R3:W5:Y:S02]  /*d1e0*/  LDG.E.LTC128B R10, desc[UR18][R2.64+0x20] ;  /* 0x00002012020a7981 */ /* 0x000764000c1e1920 */
.L_x_218:
[----:B------:R-:W-:Y:S05]  /*d1f0*/  BSYNC B1 ;  /* 0x0000000000017941 */ /* 0x000fea0003800000 */
.L_x_217:
[----:B------:R-:W3:Y:S01]  /*d200*/  LDL.LU R0, [R1+0x88] ;  /* 0x0000880001007983 */ /* 0x000ee20000300800 */
[----:B-----5:R-:W-:-:S04]  /*d210*/  FMUL R10, R10, UR20 ;  /* 0x000000140a0a7c20 */ /* 0x020fc80008400000 */
[----:B---3--:R-:W-:Y:S01]  /*d220*/  FFMA R3, R0, UR21, R10 ;  /* 0x0000001500037c23 */ /* 0x008fe2000800000a */
[----:B------:R-:W-:Y:S06]  /*d230*/  @!P2 BRA `(.L_x_219) ;  /* 0x0000002400c8a947 */ /* 0x000fec0003800000 */
[----:B------:R3:W-:Y:S01]  /*d240*/  STG.E desc[UR18][R60.64+0x20], R3 ;  /* 0x000020033c007986 */ /* 0x0007e2000c101912 */
[----:B------:R-:W-:Y:S05]  /*d250*/  BRA `(.L_x_219) ;  /* 0x0000002400c07947 */ /* 0x000fea0003800000 */
.L_x_28:
[----:B------:R-:W-:Y:S01]  /*d260*/  ISETP.GT.AND P3, PT, R53, 0x1, PT ;  /* 0x000000013500780c */ /* 0x000fe20003f64270 */
[----:B------:R-:W-:Y:S01]  /*d270*/  ULDC.64 UR6, c[0x0][0x6c0] ;  /* 0x0001b00000067ab9 */ /* 0x000fe20000000a00 */
[----:B------:R-:W-:Y:S01]  /*d280*/  ISETP.GT.AND P1, PT, R52, 0x8, P1 ;  /* 0x000000083400780c */ /* 0x000fe20000f24270 */
[----:B------:R-:W-:Y:S01]  /*d290*/  FMUL R29, R228, UR21 ;  /* 0x00000015e41d7c20 */ /* 0x000fe20008400000 */
[----:B------:R-:W-:Y:S01]  /*d2a0*/  LEA R24, P6, R36, UR6, 0x2 ;  /* 0x0000000624187c11 */ /* 0x000fe2000f8c10ff */
[----:B------:R-:W-:Y:S01]  /*d2b0*/  FMUL R227, R227, UR21 ;  /* 0x00000015e3e37c20 */ /* 0x000fe20008400000 */
[----:B------:R-:W-:Y:S01]  /*d2c0*/  ISETP.GT.AND P4, PT, R52, RZ, P3 ;  /* 0x000000ff3400720c */ /* 0x000fe20001f84270 */
[----:B------:R-:W-:Y:S01]  /*d2d0*/  FMUL R31, R226, UR21 ;  /* 0x00000015e21f7c20 */ /* 0x000fe20008400000 */
[----:B------:R-:W-:Y:S01]  /*d2e0*/  LEA.HI.X R25, R36, UR7, R41, 0x2, P6 ;  /* 0x0000000724197c11 */ /* 0x000fe2000b0f1429 */
[----:B------:R-:W-:Y:S01]  /*d2f0*/  FMUL R225, R225, UR21 ;  /* 0x00000015e1e17c20 */ /* 0x000fe20008400000 */
[C---:B------:R-:W-:Y:S01]  /*d300*/  LEA R26, P6, R32.reuse, R24, 0x2 ;  /* 0x00000018201a7211 */ /* 0x040fe200078c10ff */
[----:B------:R-:W-:Y:S01]  /*d310*/  IMAD.SHL.U32 R37, R32, 0x20, RZ ;  /* 0x0000002020257824 */ /* 0x000fe200078e00ff */
[----:B------:R-:W-:Y:S01]  /*d320*/  ISETP.GT.AND P3, PT, R52, 0x8, P3 ;  /* 0x000000083400780c */ /* 0x000fe20001f64270 */
[----:B------:R1:W-:Y:S01]  /*d330*/  @P2 STG.E desc[UR18][R24.64], R29 ;  /* 0x0000001d18002986 */ /* 0x0003e2000c101912 */
[----:B------:R-:W-:-:S02]  /*d340*/  LEA.HI.X R27, R32, R25, R33, 0x2, P6 ;  /* 0x00000019201b7211 */ /* 0x000fc400030f1421 */
[----:B------:R-:W-:Y:S01]  /*d350*/  ISETP.GT.AND P2, PT, R53, 0x8, PT ;  /* 0x000000083500780c */ /* 0x000fe20003f44270 */
[----:B------:R-:W-:Y:S02]  /*d360*/  IMAD R35, R33, 0x1c, RZ ;  /* 0x0000001c21237824 */ /* 0x000fe400078e02ff */
[----:B------:R-:W-:Y:S01]  /*d370*/  FMUL R223, R223, UR21 ;  /* 0x00000015dfdf7c20 */ /* 0x000fe20008400000 */
[----:B------:R-:W-:Y:S01]  /*d380*/  @P4 STG.E desc[UR18][R26.64], R227 ;  /* 0x000000e31a004986 */ /* 0x000fe2000c101912 */
[----:B------:R-:W-:-:S03]  /*d390*/  ISETP.GT.AND P4, PT, R52, RZ, P2 ;  /* 0x000000ff3400720c */ /* 0x000fc60001784270 */
[----:B------:R2:W-:Y:S01]  /*d3a0*/  @P1 STG.E desc[UR18][R24.64+0x20], R31 ;  /* 0x0000201f18001986 */ /* 0x0005e2000c101912 */
[----:B------:R-:W-:-:S03]  /*d3b0*/  ISETP.GT.AND P1, PT, R53, 0x9, PT ;  /* 0x000000093500780c */ /* 0x000fc60003f24270 */
[----:B------:R3:W-:Y:S01]  /*d3c0*/  @P3 STG.E desc[UR18][R26.64+0x20], R225 ;  /* 0x000020e11a003986 */ /* 0x0007e2000c101912 */
[C---:B------:R-:W-:Y:S02]  /*d3d0*/  ISETP.GT.AND P3, PT, R52.reuse, RZ, P1 ;  /* 0x000000ff3400720c */ /* 0x040fe40000f64270 */
[----:B------:R-:W-:Y:S01]  /*d3e0*/  ISETP.GT.AND P2, PT, R52, 0x8, P2 ;  /* 0x000000083400780c */ /* 0x000fe20001744270 */
[----:B-1----:R-:W-:Y:S01]  /*d3f0*/  FMUL R29, R224, UR21 ;  /* 0x00000015e01d7c20 */ /* 0x002fe20008400000 */
[----:B------:R-:W-:Y:S01]  /*d400*/  SHF.L.U64.HI R33, R32, 0x5, R33 ;  /* 0x0000000520217819 */ /* 0x000fe20000010221 */
[----:B------:R-:W-:Y:S01]  /*d410*/  FMUL R221, R221, UR21 ;  /* 0x00000015dddd7c20 */ /* 0x000fe20008400000 */
[----:B------:R-:W-:Y:S01]  /*d420*/  FMUL R39, R220, UR21 ;  /* 0x00000015dc277c20 */ /* 0x000fe20008400000 */
[----:B--2---:R-:W-:Y:S01]  /*d430*/  IMAD.WIDE.U32 R24, R32, 0x1c, R26 ;  /* 0x0000001c20187825 */ /* 0x004fe200078e001a */
[----:B------:R-:W-:-:S03]  /*d440*/  ISETP.GT.AND P1, PT, R52, 0x8, P1 ;  /* 0x000000083400780c */ /* 0x000fc60000f24270 */
[----:B------:R-:W-:Y:S01]  /*d450*/  FMUL R219, R219, UR21 ;  /* 0x00000015dbdb7c20 */ /* 0x000fe20008400000 */
[----:B------:R-:W-:Y:S01]  /*d460*/  FMUL R217, R217, UR21 ;  /* 0x00000015d9d97c20 */ /* 0x000fe20008400000 */
[----:B---3--:R-:W-:Y:S01]  /*d470*/  IADD3 R26, P6, R37, R26, RZ ;  /* 0x0000001a251a7210 */ /* 0x008fe20007fde0ff */
[----:B------:R-:W-:Y:S02]  /*d480*/  IMAD.IADD R25, R35, 0x1, R25 ;  /* 0x0000000123197824 */ /* 0x000fe400078e0219 */
[----:B------:R-:W-:Y:S01]  /*d490*/  FMUL R31, R222, UR21 ;  /* 0x00000015de1f7c20 */ /* 0x000fe20008400000 */
[----:B------:R-:W-:Y:S01]  /*d4a0*/  FMUL R215, R215, UR21 ;  /* 0x00000015d7d77c20 */ /* 0x000fe20008400000 */
[----:B------:R-:W-:Y:S01]  /*d4b0*/  FMUL R213, R213, UR21 ;  /* 0x00000015d5d57c20 */ /* 0x000fe20008400000 */
[----:B------:R-:W-:Y:S01]  /*d4c0*/  IMAD.X R27, R33, 0x1, R27, P6 ;  /* 0x00000001211b7824 */ /* 0x000fe200030e061b */
[----:B------:R-:W-:Y:S01]  /*d4d0*/  @P4 STG.E desc[UR18][R24.64], R29 ;  /* 0x0000001d18004986 */ /* 0x000fe2000c101912 */
[----:B------:R-:W-:-:S02]  /*d4e0*/  ISETP.GT.AND P4, PT, R53, 0x10, PT ;  /* 0x000000103500780c */ /* 0x000fc40003f84270 */
[----:B------:R-:W-:Y:S01]  /*d4f0*/  ISETP.GT.AND P6, PT, R53, 0x11, PT ;  /* 0x000000113500780c */ /* 0x000fe20003fc4270 */
[----:B------:R-:W-:Y:S01]  /*d500*/  @P3 STG.E desc[UR18][R26.64], R223 ;  /* 0x000000df1a003986 */ /* 0x000fe2000c101912 */
[----:B------:R-:W-:-:S03]  /*d510*/  ISETP.GT.AND P3, PT, R52, RZ, P4 ;  /* 0x000000ff3400720c */ /* 0x000fc60002764270 */
[----:B------:R1:W-:Y:S01]  /*d520*/  @P2 STG.E desc[UR18][R24.64+0x20], R31 ;  /* 0x0000201f18002986 */ /* 0x0003e2000c101912 */
[----:B------:R-:W-:-:S03]  /*d530*/  ISETP.GT.AND P2, PT, R52, RZ, P6 ;  /* 0x000000ff3400720c */ /* 0x000fc60003744270 */
[----:B------:R2:W-:Y:S01]  /*d540*/  @P1 STG.E desc[UR18][R26.64+0x20], R221 ;  /* 0x000020dd1a001986 */ /* 0x0005e2000c101912 */
[----:B------:R-:W-:Y:S01]  /*d550*/  ISETP.GT.AND P4, PT, R52, 0x8, P4 ;  /* 0x000000083400780c */ /* 0x000fe20002784270 */
[----:B------:R-:W-:Y:S01]  /*d560*/  FMUL R211, R211, UR21 ;  /* 0x00000015d3d37c20 */ /* 0x000fe20008400000 */
[----:B------:R-:W-:Y:S01]  /*d570*/  FMUL R209, R209, UR21 ;  /* 0x00000015d1d17c20 */ /* 0x000fe20008400000 */
[----:B------:R-:W-:Y:S01]  /*d580*/  FMUL R207, R207, UR21 ;  /* 0x00000015cfcf7c20 */ /* 0x000fe20008400000 */
[----:B------:R-:W-:Y:S01]  /*d590*/  FMUL R205, R205, UR21 ;  /* 0x00000015cdcd7c20 */ /* 0x000fe20008400000 */
[----:B------:R-:W-:Y:S01]  /*d5a0*/  FMUL R203, R203, UR21 ;  /* 0x00000015cbcb7c20 */ /* 0x000fe20008400000 */
[----:B------:R-:W-:Y:S01]  /*d5b0*/  FMUL R201, R201, UR21 ;  /* 0x00000015c9c97c20 */ /* 0x000fe20008400000 */
[----:B-1----:R-:W-:-:S04]  /*d5c0*/  IMAD.WIDE.U32 R24, R32, 0x1c, R26 ;  /* 0x0000001c20187825 */ /* 0x002fc800078e001a */
[----:B------:R-:W-:Y:S01]  /*d5d0*/  FMUL R199, R199, UR21 ;  /* 0x00000015c7c77c20 */ /* 0x000fe20008400000 */
[----:B------:R-:W-:Y:S01]  /*d5e0*/  FMUL R197, R197, UR21 ;  /* 0x00000015c5c57c20 */ /* 0x000fe20008400000 */
[----:B------:R-:W-:Y:S01]  /*d5f0*/  FMUL R195, R195, UR21 ;  /* 0x00000015c3c37c20 */ /* 0x000fe20008400000 */
[----:B--2---:R-:W-:Y:S01]  /*d600*/  IADD3 R26, P1, R37, R26, RZ ;  /* 0x0000001a251a7210 */ /* 0x004fe20007f3e0ff */
[----:B------:R-:W-:Y:S01]  /*d610*/  IMAD.IADD R25, R35, 0x1, R25 ;  /* 0x0000000123197824 */ /* 0x000fe200078e0219 */
[----:B------:R-:W-:Y:S01]  /*d620*/  ISETP.GT.AND P6, PT, R52, 0x8, P6 ;  /* 0x000000083400780c */ /* 0x000fe200037c4270 */
[----:B------:R-:W2:Y:S02]  /*d630*/  LDL.LU R226, [R1+0x14] ;  /* 0x0000140001e27983 */ /* 0x000ea40000300800 */
[----:B------:R-:W-:Y:S02]  /*d640*/  IMAD.X R27, R33, 0x1, R27, P1 ;  /* 0x00000001211b7824 */ /* 0x000fe400008e061b */
[----:B------:R1:W-:Y:S01]  /*d650*/  @P3 STG.E desc[UR18][R24.64], R39 ;  /* 0x0000002718003986 */ /* 0x0003e2000c101912 */
[----:B------:R-:W-:-:S03]  /*d660*/  FMUL R31, R218, UR21 ;  /* 0x00000015da1f7c20 */ /* 0x000fc60008400000 */
[----:B------:R-:W-:Y:S01]  /*d670*/  @P2 STG.E desc[UR18][R26.64], R219 ;  /* 0x000000db1a002986 */ /* 0x000fe2000c101912 */
[C---:B------:R-:W-:Y:S02]  /*d680*/  ISETP.GT.AND P2, PT, R53.reuse, 0x18, PT ;  /* 0x000000183500780c */ /* 0x040fe40003f44270 */
[----:B------:R-:W-:Y:S01]  /*d690*/  ISETP.GT.AND P1, PT, R53, 0x19, PT ;  /* 0x000000193500780c */ /* 0x000fe20003f24270 */
[----:B------:R-:W-:Y:S01]  /*d6a0*/  FMUL R41, R202, UR21 ;  /* 0x00000015ca297c20 */ /* 0x000fe20008400000 */
[----:B------:R-:W-:Y:S01]  /*d6b0*/  ISETP.GT.AND P3, PT, R52, RZ, P2 ;  /* 0x000000ff3400720c */ /* 0x000fe20001764270 */
[----:B------:R3:W-:Y:S01]  /*d6c0*/  @P4 STG.E desc[UR18][R24.64+0x20], R31 ;  /* 0x0000201f18004986 */ /* 0x0007e2000c101912 */
[----:B------:R-:W-:Y:S01]  /*d6d0*/  IMAD.WIDE.U32 R28, R32, 0x1c, R26 ;  /* 0x0000001c201c7825 */ /* 0x000fe200078e001a */
[C---:B------:R-:W-:Y:S02]  /*d6e0*/  ISETP.GT.AND P4, PT, R52.reuse, RZ, P1 ;  /* 0x000000ff3400720c */ /* 0x040fe40000f84270 */
[----:B------:R-:W-:Y:S01]  /*d6f0*/  ISETP.GT.AND P2, PT, R52, 0x8, P2 ;  /* 0x000000083400780c */ /* 0x000fe20001744270 */
[----:B------:R4:W-:Y:S01]  /*d700*/  @P6 STG.E desc[UR18][R26.64+0x20], R217 ;  /* 0x000020d91a006986 */ /* 0x0009e2000c101912 */
[----:B------:R-:W-:-:S02]  /*d710*/  IMAD.IADD R29, R35, 0x1, R29 ;  /* 0x00000001231d7824 */ /* 0x000fc400078e021d */
[----:B-1----:R-:W-:Y:S01]  /*d720*/  FMUL R39, R216, UR21 ;  /* 0x00000015d8277c20 */ /* 0x002fe20008400000 */
[----:B------:R-:W-:Y:S01]  /*d730*/  ISETP.GT.AND P1, PT, R52, 0x8, P1 ;  /* 0x000000083400780c */ /* 0x000fe20000f24270 */
[----:B------:R-:W-:Y:S01]  /*d740*/  FMUL R193, R193, UR21 ;  /* 0x00000015c1c17c20 */ /* 0x000fe20008400000 */
[----:B------:R-:W-:Y:S01]  /*d750*/  FMUL R191, R191, UR21 ;  /* 0x00000015bfbf7c20 */ /* 0x000fe20008400000 */
[----:B------:R-:W-:Y:S01]  /*d760*/  FMUL R189, R189, UR21 ;  /* 0x00000015bdbd7c20 */ /* 0x000fe20008400000 */
[----:B---3--:R-:W-:Y:S01]  /*d770*/  IADD3 R24, P6, R37, R26, RZ ;  /* 0x0000001a25187210 */ /* 0x008fe20007fde0ff */
[----:B------:R1:W-:Y:S01]  /*d780*/  @P3 STG.E desc[UR18][R28.64], R39 ;  /* 0x000000271c003986 */ /* 0x0003e2000c101912 */
[----:B------:R-:W-:Y:S01]  /*d790*/  FMUL R31, R214, UR21 ;  /* 0x00000015d61f7c20 */ /* 0x000fe20008400000 */
[----:B------:R-:W-:Y:S02]  /*d7a0*/  ISETP.GT.AND P3, PT, R53, 0x20, PT ;  /* 0x000000203500780c */ /* 0x000fe40003f64270 */
[----:B------:R-:W-:Y:S01]  /*d7b0*/  IMAD.X R25, R33, 0x1, R27, P6 ;  /* 0x0000000121197824 */ /* 0x000fe200030e061b */
[----:B------:R-:W-:Y:S01]  /*d7c0*/  ISETP.GT.AND P6, PT, R53, 0x21, PT ;  /* 0x000000213500780c */ /* 0x000fe20003fc4270 */
[----:B------:R-:W-:Y:S01]  /*d7d0*/  FMUL R43, R188, UR21 ;  /* 0x00000015bc2b7c20 */ /* 0x000fe20008400000 */
[----:B------:R-:W-:Y:S01]  /*d7e0*/  FMUL R187, R187, UR21 ;  /* 0x00000015bbbb7c20 */ /* 0x000fe20008400000 */
[----:B------:R-:W-:Y:S01]  /*d7f0*/  FMUL R185, R185, UR21 ;  /* 0x00000015b9b97c20 */ /* 0x000fe20008400000 */
[----:B------:R-:W-:Y:S01]  /*d800*/  @P4 STG.E desc[UR18][R24.64], R215 ;  /* 0x000000d718004986 */ /* 0x000fe2000c101912 */
[----:B------:R-:W-:-:S03]  /*d810*/  ISETP.GT.AND P4, PT, R52, RZ, P3 ;  /* 0x000000ff3400720c */ /* 0x000fc60001f84270 */
[----:B------:R-:W-:Y:S01]  /*d820*/  @P2 STG.E desc[UR18][R28.64+0x20], R31 ;  /* 0x0000201f1c002986 */ /* 0x000fe2000c101912 */
[----:B------:R-:W-:Y:S01]  /*d830*/  ISETP.GT.AND P2, PT, R52, RZ, P6 ;  /* 0x000000ff3400720c */ /* 0x000fe20003744270 */
[----:B----4-:R-:W-:Y:S02]  /*d840*/  IMAD.WIDE.U32 R26, R32, 0x1c, R24 ;  /* 0x0000001c201a7825 */ /* 0x010fe400078e0018 */
[----:B------:R3:W-:Y:S02]  /*d850*/  @P1 STG.E desc[UR18][R24.64+0x20], R213 ;  /* 0x000020d518001986 */ /* 0x0007e4000c101912 */
[----:B-1----:R-:W-:Y:S01]  /*d860*/  FMUL R39, R212, UR21 ;  /* 0x00000015d4277c20 */ /* 0x002fe20008400000 */
[C---:B------:R-:W-:Y:S02]  /*d870*/  ISETP.GT.AND P3, PT, R52.reuse, 0x8, P3 ;  /* 0x000000083400780c */ /* 0x040fe40001f64270 */
[----:B------:R-:W-:Y:S01]  /*d880*/  IADD3 R27, R35, R27, RZ ;  /* 0x0000001b231b7210 */ /* 0x000fe20007ffe0ff */
[----:B------:R-:W-:Y:S01]  /*d890*/  FMUL R183, R183, UR21 ;  /* 0x00000015b7b77c20 */ /* 0x000fe20008400000 */
[----:B------:R-:W-:Y:S01]  /*d8a0*/  FMUL R181, R181, UR21 ;  /* 0x00000015b5b57c20 */ /* 0x000fe20008400000 */
[----:B------:R-:W-:Y:S01]  /*d8b0*/  FMUL R179, R179, UR21 ;  /* 0x00000015b3b37c20 */ /* 0x000fe20008400000 */
[----:B------:R-:W-:Y:S01]  /*d8c0*/  FMUL R177, R177, UR21 ;  /* 0x00000015b1b17c20 */ /* 0x000fe20008400000 */
[----:B------:R-:W-:Y:S01]  /*d8d0*/  FMUL R175, R175, UR21 ;  /* 0x00000015afaf7c20 */ /* 0x000fe20008400000 */
[----:B------:R-:W-:Y:S01]  /*d8e0*/  FMUL R173, R173, UR21 ;  /* 0x00000015adad7c20 */ /* 0x000fe20008400000 */
[----:B------:R-:W-:Y:S01]  /*d8f0*/  FMUL R171, R171, UR21 ;  /* 0x00000015abab7c20 */ /* 0x000fe20008400000 */
[----:B---3--:R-:W-:Y:S01]  /*d900*/  IADD3 R24, P1, R37, R24, RZ ;  /* 0x0000001825187210 */ /* 0x008fe20007f3e0ff */
[----:B------:R1:W-:Y:S01]  /*d910*/  @P4 STG.E desc[UR18][R26.64], R39 ;  /* 0x000000271a004986 */ /* 0x0003e2000c101912 */
[----:B------:R-:W-:-:S03]  /*d920*/  ISETP.GT.AND P6, PT, R52, 0x8, P6 ;  /* 0x000000083400780c */ /* 0x000fc600037c4270 */
[----:B------:R-:W-:Y:S02]  /*d930*/  IMAD.X R25, R33, 0x1, R25, P1 ;  /* 0x0000000121197824 */ /* 0x000fe400008e0619 */
[----:B------:R-:W-:Y:S01]  /*d940*/  FMUL R31, R210, UR21 ;  /* 0x00000015d21f7c20 */ /* 0x000fe20008400000 */
[----:B------:R-:W-:Y:S01]  /*d950*/  FMUL R169, R169, UR21 ;  /* 0x00000015a9a97c20 */ /* 0x000fe20008400000 */
[----:B------:R-:W-:Y:S01]  /*d960*/  FMUL R167, R167, UR21 ;  /* 0x00000015a7a77c20 */ /* 0x000fe20008400000 */
[----:B------:R-:W-:Y:S01]  /*d970*/  FMUL R165, R165, UR21 ;  /* 0x00000015a5a57c20 */ /* 0x000fe20008400000 */
[----:B------:R-:W-:Y:S01]  /*d980*/  @P2 STG.E desc[UR18][R24.64], R211 ;  /* 0x000000d318002986 */ /* 0x000fe2000c101912 */
[C---:B------:R-:W-:Y:S02]  /*d990*/  ISETP.GT.AND P2, PT, R53.reuse, 0x28, PT ;  /* 0x000000283500780c */ /* 0x040fe40003f44270 */
[----:B------:R-:W-:Y:S01]  /*d9a0*/  ISETP.GT.AND P1, PT, R53, 0x29, PT ;  /* 0x000000293500780c */ /* 0x000fe20003f24270 */
[----:B------:R-:W-:Y:S01]  /*d9b0*/  FMUL R163, R163, UR21 ;  /* 0x00000015a3a37c20 */ /* 0x000fe20008400000 */
[----:B------:R-:W-:Y:S01]  /*d9c0*/  ISETP.GT.AND P4, PT, R52, RZ, P2 ;  /* 0x000000ff3400720c */ /* 0x000fe20001784270 */
[----:B------:R-:W-:Y:S01]  /*d9d0*/  @P3 STG.E desc[UR18][R26.64+0x20], R31 ;  /* 0x0000201f1a003986 */ /* 0x000fe2000c101912 */
[----:B------:R-:W-:Y:S01]  /*d9e0*/  IMAD.WIDE.U32 R28, R32, 0x1c, R24 ;  /* 0x0000001c201c7825 */ /* 0x000fe200078e0018 */
[----:B------:R-:W-:-:S02]  /*d9f0*/  ISETP.GT.AND P3, PT, R52, RZ, P1 ;  /* 0x000000ff3400720c */ /* 0x000fc40000f64270 */
[----:B------:R-:W-:Y:S01]  /*da00*/  ISETP.GT.AND P2, PT, R52, 0x8, P2 ;  /* 0x000000083400780c */ /* 0x000fe20001744270 */
[----:B------:R3:W-:Y:S01]  /*da10*/  @P6 STG.E desc[UR18][R24.64+0x20], R209 ;  /* 0x000020d118006986 */ /* 0x0007e2000c101912 */
[----:B------:R-:W-:Y:S02]  /*da20*/  IMAD.IADD R29, R35, 0x1, R29 ;  /* 0x00000001231d7824 */ /* 0x000fe400078e021d */
[----:B-1----:R-:W-:Y:S01]  /*da30*/  FMUL R39, R208, UR21 ;  /* 0x00000015d0277c20 */ /* 0x002fe20008400000 */
[----:B------:R-:W-:Y:S01]  /*da40*/  ISETP.GT.AND P1, PT, R52, 0x8, P1 ;  /* 0x000000083400780c */ /* 0x000fe20000f24270 */
[----:B------:R-:W-:Y:S01]  /*da50*/  FMUL R161, R161, UR21 ;  /* 0x00000015a1a17c20 */ /* 0x000fe20008400000 */
[----:B------:R-:W-:Y:S01]  /*da60*/  FMUL R159, R159, UR21 ;  /* 0x000000159f9f7c20 */ /* 0x000fe20008400000 */
[----:B------:R-:W-:Y:S01]  /*da70*/  FMUL R157, R157, UR21 ;  /* 0x000000159d9d7c20 */ /* 0x000fe20008400000 */
[----:B------:R-:W-:Y:S01]  /*da80*/  FMUL R155, R155, UR21 ;  /* 0x000000159b9b7c20 */ /* 0x000fe20008400000 */
[----:B------:R-:W-:Y:S01]  /*da90*/  FMUL R19, R19, UR21 ;  /* 0x0000001513137c20 */ /* 0x000fe20008400000 */
[----:B------:R-:W-:Y:S01]  /*daa0*/  FMUL R11, R11, UR21 ;  /* 0x000000150b0b7c20 */ /* 0x000fe20008400000 */
[----:B------:R-:W-:Y:S01]  /*dab0*/  FMUL R3, R3, UR21 ;  /* 0x0000001503037c20 */ /* 0x000fe20008400000 */
[----:B------:R-:W4:Y:S01]  /*dac0*/  LDL.LU R227, [R1+0x24] ;  /* 0x0000240001e37983 */ /* 0x000f220000300800 */
[----:B---3--:R-:W-:Y:S01]  /*dad0*/  IADD3 R24, P6, R37, R24, RZ ;  /* 0x0000001825187210 */ /* 0x008fe20007fde0ff */
[----:B------:R-:W-:-:S02]  /*dae0*/  FMUL R31, R206, UR21 ;  /* 0x00000015ce1f7c20 */ /* 0x000fc40008400000 */
[----:B------:R1:W-:Y:S02]  /*daf0*/  @P4 STG.E desc[UR18][R28.64], R39 ;  /* 0x000000271c004986 */ /* 0x0003e4000c101912 */
[----:B------:R-:W-:Y:S01]  /*db00*/  IMAD.X R25, R33, 0x1, R25, P6 ;  /* 0x0000000121197824 */ /* 0x000fe200030e0619 */
[C---:B------:R-:W-:Y:S01]  /*db10*/  ISETP.GT.AND P4, PT, R53.reuse, 0x30, PT ;  /* 0x000000303500780c */ /* 0x040fe20003f84270 */
[----:B------:R-:W3:Y:S01]  /*db20*/  LDL.LU R225, [R1+0x20] ;  /* 0x0000200001e17983 */ /* 0x000ee20000300800 */
[----:B------:R-:W-:-:S03]  /*db30*/  ISETP.GT.AND P6, PT, R53, 0x31, PT ;  /* 0x000000313500780c */ /* 0x000fc60003fc4270 */
[----:B------:R-:W-:Y:S01]  /*db40*/  @P3 STG.E desc[UR18][R24.64], R207 ;  /* 0x000000cf18003986 */ /* 0x000fe2000c101912 */
[----:B------:R-:W-:-:S03]  /*db50*/  ISETP.GT.AND P3, PT, R52, RZ, P4 ;  /* 0x000000ff3400720c */ /* 0x000fc60002764270 */
[----:B------:R-:W-:Y:S01]  /*db60*/  @P2 STG.E desc[UR18][R28.64+0x20], R31 ;  /* 0x0000201f1c002986 */ /* 0x000fe2000c101912 */
[----:B------:R-:W-:Y:S01]  /*db70*/  ISETP.GT.AND P2, PT, R52, RZ, P6 ;  /* 0x000000ff3400720c */ /* 0x000fe20003744270 */
[----:B------:R-:W-:Y:S02]  /*db80*/  IMAD.WIDE.U32 R26, R32, 0x1c, R24 ;  /* 0x0000001c201a7825 */ /* 0x000fe400078e0018 */
[----:B------:R0:W-:Y:S02]  /*db90*/  @P1 STG.E desc[UR18][R24.64+0x20], R205 ;  /* 0x000020cd18001986 */ /* 0x0001e4000c101912 */
[----:B-1----:R-:W-:Y:S01]  /*dba0*/  FMUL R39, R204, UR21 ;  /* 0x00000015cc277c20 */ /* 0x002fe20008400000 */
[----:B------:R-:W-:Y:S01]  /*dbb0*/  IMAD.IADD R27, R35, 0x1, R27 ;  /* 0x00000001231b7824 */ /* 0x000fe200078e021b */
[----:B------:R-:W-:Y:S01]  /*dbc0*/  ISETP.GT.AND P4, PT, R52, 0x8, P4 ;  /* 0x000000083400780c */ /* 0x000fe20002784270 */
[----:B------:R-:W4:Y:S01]  /*dbd0*/  LDL.LU R224, [R1+0x18] ;  /* 0x0000180001e07983 */ /* 0x000f220000300800 */
[----:B0-----:R-:W-:-:S03]  /*dbe0*/  IADD3 R24, P1, R37, R24, RZ ;  /* 0x0000001825187210 */ /* 0x001fc60007f3e0ff */
[----:B------:R0:W-:Y:S01]  /*dbf0*/  @P3 STG.E desc[UR18][R26.64], R39 ;  /* 0x000000271a003986 */ /* 0x0001e2000c101912 */
[----:B------:R-:W-:Y:S01]  /*dc00*/  ISETP.GT.AND P6, PT, R52, 0x8, P6 ;  /* 0x000000083400780c */ /* 0x000fe200037c4270 */
[----:B------:R-:W-:Y:S02]  /*dc10*/  IMAD.X R25, R33, 0x1, R25, P1 ;  /* 0x0000000121197824 */ /* 0x000fe400008e0619 */
[----:B------:R-:W2:Y:S04]  /*dc20*/  LDL.LU R222, [R1+0x10] ;  /* 0x0000100001de7983 */ /* 0x000ea80000300800 */
[----:B------:R-:W-:Y:S01]  /*dc30*/  @P2 STG.E desc[UR18][R24.64], R203 ;  /* 0x000000cb18002986 */ /* 0x000fe2000c101912 */
[C---:B------:R-:W-:Y:S02]  /*dc40*/  ISETP.GT.AND P2, PT, R53.reuse, 0x38, PT ;  /* 0x000000383500780c */ /* 0x040fe40003f44270 */
[----:B------:R-:W-:Y:S01]  /*dc50*/  ISETP.GT.AND P1, PT, R53, 0x39, PT ;  /* 0x000000393500780c */ /* 0x000fe20003f24270 */
[----:B------:R-:W-:Y:S01]  /*dc60*/  IMAD.WIDE.U32 R28, R32, 0x1c, R24 ;  /* 0x0000001c201c7825 */ /* 0x000fe200078e0018 */
[C---:B------:R-:W-:Y:S01]  /*dc70*/  ISETP.GT.AND P3, PT, R52.reuse, RZ, P2 ;  /* 0x000000ff3400720c */ /* 0x040fe20001764270 */
[----:B------:R1:W-:Y:S01]  /*dc80*/  @P4 STG.E desc[UR18][R26.64+0x20], R41 ;  /* 0x000020291a004986 */ /* 0x0003e2000c101912 */
[----:B------:R-:W-:-:S02]  /*dc90*/  ISETP.GT.AND P4, PT, R52, RZ, P1 ;  /* 0x000000ff3400720c */ /* 0x000fc40000f84270 */
[----:B------:R-:W-:Y:S01]  /*dca0*/  ISETP.GT.AND P2, PT, R52, 0x8, P2 ;  /* 0x000000083400780c */ /* 0x000fe20001744270 */
[----:B------:R1:W-:Y:S01]  /*dcb0*/  @P6 STG.E desc[UR18][R24.64+0x20], R201 ;  /* 0x000020c918006986 */ /* 0x0003e2000c101912 */
[----:B------:R-:W-:Y:S01]  /*dcc0*/  IADD3 R30, P6, R37, R24, RZ ;  /* 0x00000018251e7210 */ /* 0x000fe20007fde0ff */
[----:B------:R-:W-:Y:S02]  /*dcd0*/  IMAD.IADD R29, R35, 0x1, R29 ;  /* 0x00000001231d7824 */ /* 0x000fe400078e021d */
[----:B0-----:R-:W-:Y:S01]  /*dce0*/  FMUL R39, R200, UR21 ;  /* 0x00000015c8277c20 */ /* 0x001fe20008400000 */
[----:B------:R-:W-:Y:S01]  /*dcf0*/  ISETP.GT.AND P1, PT, R52, 0x8, P1 ;  /* 0x000000083400780c */ /* 0x000fe20000f24270 */
[----:B------:R-:W3:Y:S01]  /*dd00*/  LDL.LU R223, [R1+0x1c] ;  /* 0x00001c0001df7983 */ /* 0x000ee20000300800 */
[----:B------:R-:W-:Y:S01]  /*dd10*/  IMAD.X R31, R33, 0x1, R25, P6 ;  /* 0x00000001211f7824 */ /* 0x000fe200030e0619 */
[C---:B------:R-:W-:Y:S01]  /*dd20*/  ISETP.GT.AND P6, PT, R53.reuse, 0x41, PT ;  /* 0x000000413500780c */ /* 0x040fe20003fc4270 */
[----:B-1----:R-:W-:Y:S01]  /*dd30*/  FMUL R41, R198, UR21 ;  /* 0x00000015c6297c20 */ /* 0x002fe20008400000 */
[----:B------:R0:W-:Y:S01]  /*dd40*/  @P3 STG.E desc[UR18][R28.64], R39 ;  /* 0x000000271c003986 */ /* 0x0001e2000c101912 */
[----:B------:R-:W-:Y:S01]  /*dd50*/  ISETP.GT.AND P3, PT, R53, 0x40, PT ;  /* 0x000000403500780c */ /* 0x000fe20003f64270 */
[----:B------:R-:W-:-:S04]  /*dd60*/  IMAD.WIDE.U32 R26, R32, 0x1c, R30 ;  /* 0x0000001c201a7825 */ /* 0x000fc800078e001e */
[----:B------:R-:W-:Y:S01]  /*dd70*/  FMUL R153, R153, UR21 ;  /* 0x0000001599997c20 */ /* 0x000fe20008400000 */
[----:B------:R-:W-:Y:S01]  /*dd80*/  @P4 STG.E desc[UR18][R30.64], R199 ;  /* 0x000000c71e004986 */ /* 0x000fe2000c101912 */
[C---:B------:R-:W-:Y:S01]  /*dd90*/  ISETP.GT.AND P4, PT, R52.reuse, RZ, P3 ;  /* 0x000000ff3400720c */ /* 0x040fe20001f84270 */
[----:B------:R-:W-:Y:S01]  /*dda0*/  FMUL R229, R229, UR21 ;  /* 0x00000015e5e57c20 */ /* 0x000fe20008400000 */
[C---:B------:R-:W-:Y:S01]  /*ddb0*/  ISETP.GT.AND P3, PT, R52.reuse, 0x8, P3 ;  /* 0x000000083400780c */ /* 0x040fe20001f64270 */
[----:B------:R1:W-:Y:S01]  /*ddc0*/  @P2 STG.E desc[UR18][R28.64+0x20], R41 ;  /* 0x000020291c002986 */ /* 0x0003e2000c101912 */
[----:B------:R-:W-:Y:S02]  /*ddd0*/  ISETP.GT.AND P2, PT, R52, RZ, P6 ;  /* 0x000000ff3400720c */ /* 0x000fe40003744270 */
[----:B------:R-:W-:Y:S01]  /*dde0*/  IADD3 R27, R35, R27, RZ ;  /* 0x0000001b231b7210 */ /* 0x000fe20007ffe0ff */
[----:B------:R1:W-:Y:S01]  /*ddf0*/  @P1 STG.E desc[UR18][R30.64+0x20], R197 ;  /* 0x000020c51e001986 */ /* 0x0003e2000c101912 */
[----:B------:R-:W-:Y:S01]  /*de00*/  IADD3 R24, P1, R37, R30, RZ ;  /* 0x0000001e25187210 */ /* 0x000fe20007f3e0ff */
[----:B0-----:R-:W-:Y:S01]  /*de10*/  FMUL R39, R196, UR21 ;  /* 0x00000015c4277c20 */ /* 0x001fe20008400000 */
[----:B------:R-:W-:-:S03]  /*de20*/  ISETP.GT.AND P6, PT, R52, 0x8, P6 ;  /* 0x000000083400780c */ /* 0x000fc600037c4270 */
[----:B------:R-:W-:Y:S01]  /*de30*/  IMAD.X R25, R33, 0x1, R31, P1 ;  /* 0x0000000121197824 */ /* 0x000fe200008e061f */
[----:B------:R0:W-:Y:S01]  /*de40*/  @P4 STG.E desc[UR18][R26.64], R39 ;  /* 0x000000271a004986 */ /* 0x0001e2000c101912 */
[----:B-1----:R-:W-:Y:S01]  /*de50*/  FMUL R41, R194, UR21 ;  /* 0x00000015c2297c20 */ /* 0x002fe20008400000 */
[C---:B------:R-:W-:Y:S01]  /*de60*/  ISETP.GT.AND P1, PT, R53.reuse, 0x49, PT ;  /* 0x000000493500780c */ /* 0x040fe20003f24270 */
[----:B------:R-:W-:Y:S01]  /*de70*/  IMAD.WIDE.U32 R28, R32, 0x1c, R24 ;  /* 0x0000001c201c7825 */ /* 0x000fe200078e0018 */
[----:B------:R-:W-:Y:S01]  /*de80*/  @P2 STG.E desc[UR18][R24.64], R195 ;  /* 0x000000c318002986 */ /* 0x000fe2000c101912 */
[----:B------:R-:W-:Y:S02]  /*de90*/  ISETP.GT.AND P2, PT, R53, 0x48, PT ;  /* 0x000000483500780c */ /* 0x000fe40003f44270 */
[----:B------:R-:W-:Y:S01]  /*dea0*/  IMAD.IADD R29, R35, 0x1, R29 ;  /* 0x00000001231d7824 */ /* 0x000fe200078e021d */
[----:B------:R1:W-:Y:S01]  /*deb0*/  @P3 STG.E desc[UR18][R26.64+0x20], R41 ;  /* 0x000020291a003986 */ /* 0x0003e2000c101912 */
[----:B------:R-:W-:-:S02]  /*dec0*/  ISETP.GT.AND P4, PT, R52, RZ, P2 ;  /* 0x000000ff3400720c */ /* 0x000fc40001784270 */
[----:B------:R-:W-:Y:S01]  /*ded0*/  ISETP.GT.AND P3, PT, R52, RZ, P1 ;  /* 0x000000ff3400720c */ /* 0x000fe20000f64270 */
[----:B------:R1:W-:Y:S01]  /*dee0*/  @P6 STG.E desc[UR18][R24.64+0x20], R193 ;  /* 0x000020c118006986 */ /* 0x0003e2000c101912 */
[----:B------:R-:W-:Y:S01]  /*def0*/  IADD3 R30, P6, R37, R24, RZ ;  /* 0x00000018251e7210 */ /* 0x000fe20007fde0ff */
[----:B0-----:R-:W-:Y:S01]  /*df00*/  FMUL R39, R192, UR21 ;  /* 0x00000015c0277c20 */ /* 0x001fe20008400000 */
[C---:B------:R-:W-:Y:S02]  /*df10*/  ISETP.GT.AND P2, PT, R52.reuse, 0x8, P2 ;  /* 0x000000083400780c */ /* 0x040fe40001744270 */
[----:B------:R-:W-:Y:S01]  /*df20*/  ISETP.GT.AND P1, PT, R52, 0x8, P1 ;  /* 0x000000083400780c */ /* 0x000fe20000f24270 */
[----:B------:R-:W-:Y:S02]  /*df30*/  IMAD.X R31, R33, 0x1, R25, P6 ;  /* 0x00000001211f7824 */ /* 0x000fe400030e0619 */
[----:B-1----:R-:W-:Y:S02]  /*df40*/  FMUL R41, R190, UR21 ;  /* 0x00000015be297c20 */ /* 0x002fe40008400000 */
[----:B------:R0:W-:Y:S01]  /*df50*/  @P4 STG.E desc[UR18][R28.64], R39 ;  /* 0x000000271c004986 */ /* 0x0001e2000c101912 */
[----:B------:R-:W-:Y:S01]  /*df60*/  ISETP.GT.AND P4, PT, R53, 0x50, PT ;  /* 0x000000503500780c */ /* 0x000fe20003f84270 */
[----:B------:R-:W-:-:S02]  /*df70*/  IMAD.WIDE.U32 R24, R32, 0x1c, R30 ;  /* 0x0000001c20187825 */ /* 0x000fc400078e001e */
[----:B------:R-:W-:Y:S01]  /*df80*/  @P3 STG.E desc[UR18][R30.64], R191 ;  /* 0x000000bf1e003986 */ /* 0x000fe2000c101912 */
[----:B------:R-:W-:Y:S01]  /*df90*/  ISETP.GT.AND P3, PT, R53, 0x51, PT ;  /* 0x000000513500780c */ /* 0x000fe20003f64270 */
[----:B------:R-:W-:Y:S01]  /*dfa0*/  IMAD.MOV.U32 R38, RZ, RZ, R24 ;  /* 0x000000ffff267224 */ /* 0x000fe200078e0018 */
[C---:B------:R-:W-:Y:S01]  /*dfb0*/  ISETP.GT.AND P6, PT, R52.reuse, RZ, P4 ;  /* 0x000000ff3400720c */ /* 0x040fe200027c4270 */
[----:B------:R1:W-:Y:S01]  /*dfc0*/  @P2 STG.E desc[UR18][R28.64+0x20], R41 ;  /* 0x000020291c002986 */ /* 0x0003e2000c101912 */
[C---:B------:R-:W-:Y:S02]  /*dfd0*/  ISETP.GT.AND P2, PT, R52.reuse, RZ, P3 ;  /* 0x000000ff3400720c */ /* 0x040fe40001f44270 */
[C---:B------:R-:W-:Y:S01]  /*dfe0*/  ISETP.GT.AND P4, PT, R52.reuse, 0x8, P4 ;  /* 0x000000083400780c */ /* 0x040fe20002784270 */
[----:B------:R1:W-:Y:S01]  /*dff0*/  @P1 STG.E desc[UR18][R30.64+0x20], R189 ;  /* 0x000020bd1e001986 */ /* 0x0003e2000c101912 */
[----:B------:R-:W-:Y:S01]  /*e000*/  IADD3 R26, P1, R37, R30, RZ ;  /* 0x0000001e251a7210 */ /* 0x000fe20007f3e0ff */
[----:B0-----:R-:W-:Y:S01]  /*e010*/  IMAD.IADD R39, R35, 0x1, R25 ;  /* 0x0000000123277824 */ /* 0x001fe200078e0219 */
[----:B------:R-:W-:-:S03]  /*e020*/  ISETP.GT.AND P3, PT, R52, 0x8, P3 ;  /* 0x000000083400780c */ /* 0x000fc60001f64270 */
[----:B------:R-:W-:Y:S01]  /*e030*/  IMAD.X R27, R33, 0x1, R31, P1 ;  /* 0x00000001211b7824 */ /* 0x000fe200008e061f */
[C---:B------:R-:W-:Y:S01]  /*e040*/  ISETP.GT.AND P1, PT, R53.reuse, 0x58, PT ;  /* 0x000000583500780c */ /* 0x040fe20003f24270 */
[----:B------:R0:W-:Y:S01]  /*e050*/  @P6 STG.E desc[UR18][R38.64], R43 ;  /* 0x0000002b26006986 */ /* 0x0001e2000c101912 */
[----:B-1----:R-:W-:Y:S01]  /*e060*/  FMUL R41, R186, UR21 ;  /* 0x00000015ba297c20 */ /* 0x002fe20008400000 */
[----:B------:R-:W-:Y:S01]  /*e070*/  IMAD.WIDE.U32 R24, R32, 0x1c, R26 ;  /* 0x0000001c20187825 */ /* 0x000fe200078e001a */
[C---:B------:R-:W-:Y:S01]  /*e080*/  ISETP.GT.AND P6, PT, R52.reuse, RZ, P1 ;  /* 0x000000ff3400720c */ /* 0x040fe20000fc4270 */
[----:B------:R-:W-:Y:S01]  /*e090*/  @P2 STG.E desc[UR18][R26.64], R187 ;  /* 0x000000bb1a002986 */ /* 0x000fe2000c101912 */
[----:B------:R-:W-:Y:S01]  /*e0a0*/  ISETP.GT.AND P2, PT, R53, 0x59, PT ;  /* 0x000000593500780c */ /* 0x000fe20003f44270 */
[----:B------:R-:W-:Y:S01]  /*e0b0*/  IMAD.IADD R31, R35, 0x1, R25 ;  /* 0x00000001231f7824 */ /* 0x000fe200078e0219 */
[C---:B------:R-:W-:Y:S01]  /*e0c0*/  ISETP.GT.AND P1, PT, R52.reuse, 0x8, P1 ;  /* 0x000000083400780c */ /* 0x040fe20000f24270 */
[----:B------:R1:W-:Y:S01]  /*e0d0*/  @P4 STG.E desc[UR18][R38.64+0x20], R41 ;  /* 0x0000202926004986 */ /* 0x0003e2000c101912 */
[----:B------:R-:W-:-:S02]  /*e0e0*/  ISETP.GT.AND P4, PT, R52, RZ, P2 ;  /* 0x000000ff3400720c */ /* 0x000fc40001784270 */
[----:B------:R-:W-:Y:S01]  /*e0f0*/  MOV R30, R24 ;  /* 0x00000018001e7202 */ /* 0x000fe20000000f00 */
        /* <DEDUP_REMOVED lines=11> */
[C---:B------:R-:W-:Y:S01]  /*e1b0*/  ISETP.GT.AND P6, PT, R52.reuse, RZ, P3 ;  /* 0x000000ff3400720c */ /* 0x040fe20001fc4270 */
[----:B------:R1:W-:Y:S01]  /*e1c0*/  @P1 STG.E desc[UR18][R30.64+0x20], R41 ;  /* 0x000020291e001986 */ /* 0x0003e2000c101912 */
[C---:B------:R-:W-:Y:S01]  /*e1d0*/  ISETP.GT.AND P1, PT, R52.reuse, RZ, P4 ;  /* 0x000000ff3400720c */ /* 0x040fe20002724270 */
[----:B------:R-:W-:Y:S01]  /*e1e0*/  IMAD.IADD R39, R35, 0x1, R25 ;  /* 0x0000000123277824 */ /* 0x000fe200078e0219 */
[----:B------:R-:W-:Y:S01]  /*e1f0*/  ISETP.GT.AND P3, PT, R52, 0x8, P3 ;  /* 0x000000083400780c */ /* 0x000fe20001f64270 */
[----:B------:R1:W-:Y:S01]  /*e200*/  @P2 STG.E desc[UR18][R28.64+0x20], R181 ;  /* 0x000020b51c002986 */ /* 0x0003e2000c101912 */
[----:B------:R-:W-:Y:S01]  /*e210*/  IADD3 R26, P2, R37, R28, RZ ;  /* 0x0000001c251a7210 */ /* 0x000fe20007f5e0ff */
[----:B0-----:R-:W-:Y:S01]  /*e220*/  FMUL R43, R180, UR21 ;  /* 0x00000015b42b7c20 */ /* 0x001fe20008400000 */
[----:B------:R-:W-:Y:S01]  /*e230*/  IMAD.MOV.U32 R38, RZ, RZ, R24 ;  /* 0x000000ffff267224 */ /* 0x000fe200078e0018 */
[----:B------:R-:W-:-:S02]  /*e240*/  ISETP.GT.AND P4, PT, R52, 0x8, P4 ;  /* 0x000000083400780c */ /* 0x000fc40002784270 */
[----:B------:R-:W-:Y:S01]  /*e250*/  IMAD.X R27, R33, 0x1, R29, P2 ;  /* 0x00000001211b7824 */ /* 0x000fe200010e061d */
[C---:B------:R-:W-:Y:S01]  /*e260*/  ISETP.GT.AND P2, PT, R53.reuse, 0x69, PT ;  /* 0x000000693500780c */ /* 0x040fe20003f44270 */
[----:B------:R0:W-:Y:S01]  /*e270*/  @P6 STG.E desc[UR18][R38.64], R43 ;  /* 0x0000002b26006986 */ /* 0x0001e2000c101912 */
[----:B-1----:R-:W-:Y:S01]  /*e280*/  FMUL R41, R178, UR21 ;  /* 0x00000015b2297c20 */ /* 0x002fe20008400000 */
[----:B------:R-:W-:Y:S02]  /*e290*/  IMAD.WIDE.U32 R24, R32, 0x1c, R26 ;  /* 0x0000001c20187825 */ /* 0x000fe400078e001a */
[----:B------:R-:W-:Y:S01]  /*e2a0*/  @P1 STG.E desc[UR18][R26.64], R179 ;  /* 0x000000b31a001986 */ /* 0x000fe2000c101912 */
[----:B------:R-:W-:Y:S01]  /*e2b0*/  ISETP.GT.AND P1, PT, R53, 0x68, PT ;  /* 0x000000683500780c */ /* 0x000fe20003f24270 */
[----:B------:R-:W-:Y:S02]  /*e2c0*/  IMAD.IADD R31, R35, 0x1, R25 ;  /* 0x00000001231f7824 */ /* 0x000fe400078e0219 */
[----:B------:R1:W-:Y:S01]  /*e2d0*/  @P3 STG.E desc[UR18][R38.64+0x20], R41 ;  /* 0x0000202926003986 */ /* 0x0003e2000c101912 */
[C---:B------:R-:W-:Y:S01]  /*e2e0*/  ISETP.GT.AND P6, PT, R52.reuse, RZ, P1 ;  /* 0x000000ff3400720c */ /* 0x040fe20000fc4270 */
[----:B------:R-:W-:Y:S01]  /*e2f0*/  IMAD.MOV.U32 R30, RZ, RZ, R24 ;  /* 0x000000ffff1e7224 */ /* 0x000fe200078e0018 */
[----:B------:R-:W-:Y:S01]  /*e300*/  ISETP.GT.AND P3, PT, R52, RZ, P2 ;  /* 0x000000ff3400720c */ /* 0x000fe20001764270 */
[----:B------:R1:W-:Y:S01]  /*e310*/  @P4 STG.E desc[UR18][R26.64+0x20], R177 ;  /* 0x000020b11a004986 */ /* 0x0003e2000c101912 */
[----:B------:R-:W-:Y:S01]  /*e320*/  IADD3 R28, P4, R37, R26, RZ ;  /* 0x0000001a251c7210 */ /* 0x000fe20007f9e0ff */
[----:B0-----:R-:W-:Y:S01]  /*e330*/  FMUL R43, R176, UR21 ;  /* 0x00000015b02b7c20 */ /* 0x001fe20008400000 */
[----:B------:R-:W-:-:S02]  /*e340*/  ISETP.GT.AND P1, PT, R52, 0x8, P1 ;  /* 0x000000083400780c */ /* 0x000fc40000f24270 */
[----:B------:R-:W-:Y:S01]  /*e350*/  ISETP.GT.AND P2, PT, R52, 0x8, P2 ;  /* 0x000000083400780c */ /* 0x000fe20001744270 */
[----:B------:R-:W-:Y:S01]  /*e360*/  IMAD.X R29, R33, 0x1, R27, P4 ;  /* 0x00000001211d7824 */ /* 0x000fe200020e061b */
[C---:B------:R-:W-:Y:S01]  /*e370*/  ISETP.GT.AND P4, PT, R53.reuse, 0x70, PT ;  /* 0x000000703500780c */ /* 0x040fe20003f84270 */
[----:B-1----:R-:W-:Y:S02]  /*e380*/  FMUL R41, R174, UR21 ;  /* 0x00000015ae297c20 */ /* 0x002fe40008400000 */
[----:B------:R0:W-:Y:S01]  /*e390*/  @P6 STG.E desc[UR18][R30.64], R43 ;  /* 0x0000002b1e006986 */ /* 0x0001e2000c101912 */
[----:B------:R-:W-:Y:S01]  /*e3a0*/  ISETP.GT.AND P6, PT, R52, RZ, P4 ;  /* 0x000000ff3400720c */ /* 0x000fe200027c4270 */
[----:B------:R-:W-:Y:S01]  /*e3b0*/  IMAD.WIDE.U32 R24, R32, 0x1c, R28 ;  /* 0x0000001c20187825 */ /* 0x000fe200078e001c */
[C---:B------:R-:W-:Y:S01]  /*e3c0*/  ISETP.GT.AND P4, PT, R52.reuse, 0x8, P4 ;  /* 0x000000083400780c */ /* 0x040fe20002784270 */
[----:B------:R-:W-:Y:S01]  /*e3d0*/  @P3 STG.E desc[UR18][R28.64], R175 ;  /* 0x000000af1c003986 */ /* 0x000fe2000c101912 */
[----:B------:R-:W-:Y:S01]  /*e3e0*/  ISETP.GT.AND P3, PT, R53, 0x71, PT ;  /* 0x000000713500780c */ /* 0x000fe20003f64270 */
[----:B------:R-:W-:Y:S01]  /*e3f0*/  IMAD.MOV.U32 R38, RZ, RZ, R24 ;  /* 0x000000ffff267224 */ /* 0x000fe200078e0018 */
[----:B------:R-:W-:Y:S01]  /*e400*/  IADD3 R39, R35, R25, RZ ;  /* 0x0000001923277210 */ /* 0x000fe20007ffe0ff */
[----:B------:R1:W-:Y:S01]  /*e410*/  @P1 STG.E desc[UR18][R30.64+0x20], R41 ;  /* 0x000020291e001986 */ /* 0x0003e2000c101912 */
[----:B------:R-:W-:-:S02]  /*e420*/  ISETP.GT.AND P1, PT, R52, RZ, P3 ;  /* 0x000000ff3400720c */ /* 0x000fc40001f24270 */
[----:B------:R-:W-:Y:S01]  /*e430*/  ISETP.GT.AND P3, PT, R52, 0x8, P3 ;  /* 0x000000083400780c */ /* 0x000fe20001f64270 */
[----:B------:R1:W-:Y:S01]  /*e440*/  @P2 STG.E desc[UR18][R28.64+0x20], R173 ;  /* 0x000020ad1c002986 */ /* 0x0003e2000c101912 */
[----:B------:R-:W-:Y:S01]  /*e450*/  IADD3 R26, P2, R37, R28, RZ ;  /* 0x0000001c251a7210 */ /* 0x000fe20007f5e0ff */
[----:B0-----:R-:W-:-:S04]  /*e460*/  FMUL R43, R172, UR21 ;  /* 0x00000015ac2b7c20 */ /* 0x001fc80008400000 */
        /* <DEDUP_REMOVED lines=26> */
[----:B------:R-:W-:Y:S01]  /*e610*/  IMAD.IADD R39, R35, 0x1, R25 ;  /* 0x0000000123277824 */ /* 0x000fe200078e0219 */
[----:B------:R-:W-:Y:S01]  /*e620*/  MOV R38, R24 ;  /* 0x0000001800267202 */ /* 0x000fe20000000f00 */
        /* <DEDUP_REMOVED lines=29> */
[----:B------:R-:W-:Y:S01]  /*e800*/  ISETP.GT.AND P4, PT, R52, 0x8, P4 ;  /* 0x000000083400780c */ /* 0x000fe20002784270 */
[----:B------:R-:W-:Y:S01]  /*e810*/  @P3 STG.E desc[UR18][R28.64], R159 ;  /* 0x0000009f1c003986 */ /* 0x000fe2000c101912 */
[----:B------:R-:W-:Y:S01]  /*e820*/  ISETP.GT.AND P3, PT, R53, 0x91, PT ;  /* 0x000000913500780c */ /* 0x000fe20003f64270 */
[----:B------:R-:W-:-:S02]  /*e830*/  IMAD.IADD R39, R35, 0x1, R25 ;  /* 0x0000000123277824 */ /* 0x000fc400078e0219 */
[----:B------:R1:W-:Y:S01]  /*e840*/  @P1 STG.E desc[UR18][R30.64+0x20], R41 ;  /* 0x000020291e001986 */ /* 0x0003e2000c101912 */
[C---:B------:R-:W-:Y:S01]  /*e850*/  ISETP.GT.AND P1, PT, R52.reuse, RZ, P3 ;  /* 0x000000ff3400720c */ /* 0x040fe20001f24270 */
[----:B------:R-:W-:Y:S01]  /*e860*/  IMAD.MOV.U32 R38, RZ, RZ, R24 ;  /* 0x000000ffff267224 */ /* 0x000fe200078e0018 */
[----:B------:R-:W-:Y:S01]  /*e870*/  ISETP.GT.AND P3, PT, R52, 0x8, P3 ;  /* 0x000000083400780c */ /* 0x000fe20001f64270 */
[----:B------:R1:W-:Y:S01]  /*e880*/  @P2 STG.E desc[UR18][R28.64+0x20], R157 ;  /* 0x0000209d1c002986 */ /* 0x0003e2000c101912 */
[----:B------:R-:W-:Y:S01]  /*e890*/  IADD3 R26, P2, R37, R28, RZ ;  /* 0x0000001c251a7210 */ /* 0x000fe20007f5e0ff */
[----:B0-----:R-:W-:-:S04]  /*e8a0*/  FMUL R43, R156, UR21 ;  /* 0x000000159c2b7c20 */ /* 0x001fc80008400000 */
[----:B------:R-:W-:Y:S01]  /*e8b0*/  IMAD.X R27, R33, 0x1, R29, P2 ;  /* 0x00000001211b7824 */ /* 0x000fe200010e061d */
[----:B------:R0:W-:Y:S01]  /*e8c0*/  @P6 STG.E desc[UR18][R38.64], R43 ;  /* 0x0000002b26006986 */ /* 0x0001e2000c101912 */
[----:B-1----:R-:W-:Y:S01]  /*e8d0*/  FMUL R31, R154, UR21 ;  /* 0x000000159a1f7c20 */ /* 0x002fe20008400000 */
[----:B------:R-:W-:Y:S01]  /*e8e0*/  ISETP.GT.AND P2, PT, R53, 0x99, PT ;  /* 0x000000993500780c */ /* 0x000fe20003f44270 */
[----:B------:R-:W-:Y:S01]  /*e8f0*/  FMUL R41, R23, UR21 ;  /* 0x0000001517297c20 */ /* 0x000fe20008400000 */
[----:B------:R-:W-:Y:S01]  /*e900*/  @P1 STG.E desc[UR18][R26.64], R155 ;  /* 0x0000009b1a001986 */ /* 0x000fe2000c101912 */
[----:B------:R-:W-:Y:S01]  /*e910*/  ISETP.GT.AND P1, PT, R53, 0x98, PT ;  /* 0x000000983500780c */ /* 0x000fe20003f24270 */
[----:B------:R-:W-:Y:S02]  /*e920*/  IMAD.WIDE.U32 R24, R32, 0x1c, R26 ;  /* 0x0000001c20187825 */ /* 0x000fe400078e001a */
[----:B------:R1:W-:Y:S01]  /*e930*/  @P4 STG.E desc[UR18][R38.64+0x20], R31 ;  /* 0x0000201f26004986 */ /* 0x0003e2000c101912 */
[C---:B------:R-:W-:Y:S01]  /*e940*/  ISETP.GT.AND P6, PT, R52.reuse, RZ, P1 ;  /* 0x000000ff3400720c */ /* 0x040fe20000fc4270 */
[----:B------:R-:W-:Y:S01]  /*e950*/  IMAD.IADD R29, R35, 0x1, R25 ;  /* 0x00000001231d7824 */ /* 0x000fe200078e0219 */
[----:B------:R-:W-:Y:S01]  /*e960*/  ISETP.GT.AND P4, PT, R52, RZ, P2 ;  /* 0x000000ff3400720c */ /* 0x000fe20001784270 */
[----:B------:R1:W-:Y:S01]  /*e970*/  @P3 STG.E desc[UR18][R26.64+0x20], R41 ;  /* 0x000020291a003986 */ /* 0x0003e2000c101912 */
[----:B------:R-:W-:Y:S01]  /*e980*/  FMUL R25, R22, UR21 ;  /* 0x0000001516197c20 */ /* 0x000fe20008400000 */
[----:B------:R-:W-:Y:S01]  /*e990*/  IADD3 R22, P3, R37, R26, RZ ;  /* 0x0000001a25167210 */ /* 0x000fe20007f7e0ff */
[----:B0-----:R-:W-:Y:S01]  /*e9a0*/  FMUL R43, R21, UR21 ;  /* 0x00000015152b7c20 */ /* 0x001fe20008400000 */
[----:B------:R-:W-:-:S02]  /*e9b0*/  ISETP.GT.AND P1, PT, R52, 0x8, P1 ;  /* 0x000000083400780c */ /* 0x000fc40000f24270 */
[----:B------:R-:W-:Y:S01]  /*e9c0*/  MOV R28, R24 ;  /* 0x00000018001c7202 */ /* 0x000fe20000000f00 */
[----:B------:R-:W-:Y:S01]  /*e9d0*/  IMAD.X R23, R33, 0x1, R27, P3 ;  /* 0x0000000121177824 */ /* 0x000fe200018e061b */
[----:B------:R-:W-:Y:S01]  /*e9e0*/  ISETP.GT.AND P2, PT, R52, 0x8, P2 ;  /* 0x000000083400780c */ /* 0x000fe20001744270 */
[----:B-1----:R-:W-:Y:S01]  /*e9f0*/  FMUL R31, R20, UR21 ;  /* 0x00000015141f7c20 */ /* 0x002fe20008400000 */
[----:B------:R-:W-:Y:S01]  /*ea00*/  ISETP.GT.AND P3, PT, R53, 0xa0, PT ;  /* 0x000000a03500780c */ /* 0x000fe20003f64270 */
[----:B------:R0:W-:Y:S01]  /*ea10*/  @P6 STG.E desc[UR18][R28.64], R25 ;  /* 0x000000191c006986 */ /* 0x0001e2000c101912 */
[----:B------:R-:W-:-:S04]  /*ea20*/  IMAD.WIDE.U32 R20, R32, 0x1c, R22 ;  /* 0x0000001c20147825 */ /* 0x000fc800078e0016 */
[----:B------:R-:W-:Y:S01]  /*ea30*/  FMUL R27, R18, UR21 ;  /* 0x00000015121b7c20 */ /* 0x000fe20008400000 */
[C---:B------:R-:W-:Y:S01]  /*ea40*/  ISETP.GT.AND P6, PT, R52.reuse, RZ, P3 ;  /* 0x000000ff3400720c */ /* 0x040fe20001fc4270 */
[----:B------:R-:W-:Y:S01]  /*ea50*/  @P4 STG.E desc[UR18][R22.64], R43 ;  /* 0x0000002b16004986 */ /* 0x000fe2000c101912 */
[----:B------:R-:W-:Y:S01]  /*ea60*/  ISETP.GT.AND P4, PT, R53, 0xa1, PT ;  /* 0x000000a13500780c */ /* 0x000fe20003f84270 */
[----:B------:R-:W-:Y:S01]  /*ea70*/  IMAD.IADD R21, R35, 0x1, R21 ;  /* 0x0000000123157824 */ /* 0x000fe200078e0215 */
[C---:B------:R-:W-:Y:S01]  /*ea80*/  ISETP.GT.AND P3, PT, R52.reuse, 0x8, P3 ;  /* 0x000000083400780c */ /* 0x040fe20001f64270 */
[----:B------:R1:W-:Y:S01]  /*ea90*/  @P1 STG.E desc[UR18][R28.64+0x20], R31 ;  /* 0x0000201f1c001986 */ /* 0x0003e2000c101912 */
[C---:B------:R-:W-:Y:S01]  /*eaa0*/  ISETP.GT.AND P1, PT, R52.reuse, RZ, P4 ;  /* 0x000000ff3400720c */ /* 0x040fe20002724270 */
[----:B------:R-:W-:Y:S01]  /*eab0*/  FMUL R39, R17, UR21 ;  /* 0x0000001511277c20 */ /* 0x000fe20008400000 */
[----:B------:R-:W-:Y:S01]  /*eac0*/  ISETP.GT.AND P4, PT, R52, 0x8, P4 ;  /* 0x000000083400780c */ /* 0x000fe20002784270 */
[----:B------:R4:W-:Y:S01]  /*ead0*/  @P2 STG.E desc[UR18][R22.64+0x20], R19 ;  /* 0x0000201316002986 */ /* 0x0009e2000c101912 */
[----:B------:R-:W-:-:S03]  /*eae0*/  IADD3 R24, P2, R37, R22, RZ ;  /* 0x0000001625187210 */ /* 0x000fc60007f5e0ff */
[----:B------:R2:W-:Y:S02]  /*eaf0*/  @P6 STG.E desc[UR18][R20.64], R27 ;  /* 0x0000001b14006986 */ /* 0x0005e4000c101912 */
[----:B0-----:R-:W-:Y:S01]  /*eb00*/  IMAD.X R25, R33, 0x1, R23, P2 ;  /* 0x0000000121197824 */ /* 0x001fe200010e0617 */
[----:B------:R-:W-:Y:S01]  /*eb10*/  ISETP.GT.AND P2, PT, R53, 0xa9, PT ;  /* 0x000000a93500780c */ /* 0x000fe20003f44270 */
[----:B-1----:R-:W-:-:S03]  /*eb20*/  FMUL R29, R15, UR21 ;  /* 0x000000150f1d7c20 */ /* 0x002fc60008400000 */
[----:B------:R-:W-:Y:S01]  /*eb30*/  @P1 STG.E desc[UR18][R24.64], R39 ;  /* 0x0000002718001986 */ /* 0x000fe2000c101912 */
[----:B----4-:R-:W-:Y:S01]  /*eb40*/  FMUL R23, R16, UR21 ;  /* 0x0000001510177c20 */ /* 0x010fe20008400000 */
[----:B------:R-:W-:Y:S01]  /*eb50*/  ISETP.GT.AND P1, PT, R53, 0xa8, PT ;  /* 0x000000a83500780c */ /* 0x000fe20003f24270 */
[----:B------:R-:W-:-:S04]  /*eb60*/  IMAD.WIDE.U32 R16, R32, 0x1c, R24 ;  /* 0x0000001c20107825 */ /* 0x000fc800078e0018 */
[----:B--2---:R-:W-:Y:S01]  /*eb70*/  FMUL R27, R13, UR21 ;  /* 0x000000150d1b7c20 */ /* 0x004fe20008400000 */
[C---:B------:R-:W-:Y:S01]  /*eb80*/  ISETP.GT.AND P6, PT, R52.reuse, RZ, P1 ;  /* 0x000000ff3400720c */ /* 0x040fe20000fc4270 */
[----:B------:R0:W-:Y:S01]  /*eb90*/  @P3 STG.E desc[UR18][R20.64+0x20], R23 ;  /* 0x0000201714003986 */ /* 0x0001e2000c101912 */
[----:B------:R-:W-:Y:S01]  /*eba0*/  ISETP.GT.AND P3, PT, R52, RZ, P2 ;  /* 0x000000ff3400720c */ /* 0x000fe20001764270 */
[----:B------:R-:W-:Y:S02]  /*ebb0*/  IMAD.IADD R19, R35, 0x1, R17 ;  /* 0x0000000123137824 */ /* 0x000fe400078e0211 */
[----:B------:R-:W-:Y:S01]  /*ebc0*/  FMUL R17, R14, UR21 ;  /* 0x000000150e117c20 */ /* 0x000fe20008400000 */
[----:B------:R1:W-:Y:S01]  /*ebd0*/  @P4 STG.E desc[UR18][R24.64+0x20], R29 ;  /* 0x0000201d18004986 */ /* 0x0003e2000c101912 */
[----:B------:R-:W-:Y:S01]  /*ebe0*/  IADD3 R14, P4, R37, R24, RZ ;  /* 0x00000018250e7210 */ /* 0x000fe20007f9e0ff */
[----:B------:R-:W-:Y:S01]  /*ebf0*/  IMAD.MOV.U32 R18, RZ, RZ, R16 ;  /* 0x000000ffff127224 */ /* 0x000fe200078e0010 */
[----:B------:R-:W-:-:S02]  /*ec00*/  ISETP.GT.AND P1, PT, R52, 0x8, P1 ;  /* 0x000000083400780c */ /* 0x000fc40000f24270 */
[----:B------:R-:W-:Y:S01]  /*ec10*/  ISETP.GT.AND P2, PT, R52, 0x8, P2 ;  /* 0x000000083400780c */ /* 0x000fe20001744270 */
[----:B------:R-:W-:Y:S01]  /*ec20*/  IMAD.X R15, R33, 0x1, R25, P4 ;  /* 0x00000001210f7824 */ /* 0x000fe200020e0619 */
[C---:B------:R-:W-:Y:S01]  /*ec30*/  ISETP.GT.AND P4, PT, R53.reuse, 0xb0, PT ;  /* 0x000000b03500780c */ /* 0x040fe20003f84270 */
[----:B------:R2:W-:Y:S01]  /*ec40*/  @P6 STG.E desc[UR18][R18.64], R17 ;  /* 0x0000001112006986 */ /* 0x0005e2000c101912 */
[----:B0-----:R-:W-:Y:S01]  /*ec50*/  FMUL R21, R12, UR21 ;  /* 0x000000150c157c20 */ /* 0x001fe20008400000 */
[----:B------:R-:W-:Y:S01]  /*ec60*/  IMAD.WIDE.U32 R12, R32, 0x1c, R14 ;  /* 0x0000001c200c7825 */ /* 0x000fe200078e000e */
[C---:B------:R-:W-:Y:S01]  /*ec70*/  ISETP.GT.AND P6, PT, R52.reuse, RZ, P4 ;  /* 0x000000ff3400720c */ /* 0x040fe200027c4270 */
[----:B------:R-:W-:Y:S01]  /*ec80*/  @P3 STG.E desc[UR18][R14.64], R27 ;  /* 0x0000001b0e003986 */ /* 0x000fe2000c101912 */
[----:B------:R-:W-:Y:S01]  /*ec90*/  ISETP.GT.AND P3, PT, R53, 0xb1, PT ;  /* 0x000000b13500780c */ /* 0x000fe20003f64270 */
[----:B------:R-:W-:Y:S01]  /*eca0*/  IMAD.IADD R13, R35, 0x1, R13 ;  /* 0x00000001230d7824 */ /* 0x000fe200078e020d */
[C---:B------:R-:W-:Y:S01]  /*ecb0*/  ISETP.GT.AND P4, PT, R52.reuse, 0x8, P4 ;  /* 0x000000083400780c */ /* 0x040fe20002784270 */
[----:B------:R0:W-:Y:S01]  /*ecc0*/  @P1 STG.E desc[UR18][R18.64+0x20], R21 ;  /* 0x0000201512001986 */ /* 0x0001e2000c101912 */
[----:B------:R-:W-:Y:S01]  /*ecd0*/  ISETP.GT.AND P1, PT, R52, RZ, P3 ;  /* 0x000000ff3400720c */ /* 0x000fe20001f24270 */
[----:B------:R-:W-:Y:S01]  /*ece0*/  FMUL R23, R10, UR21 ;  /* 0x000000150a177c20 */ /* 0x000fe20008400000 */
[----:B-1----:R-:W-:Y:S01]  /*ecf0*/  FMUL R25, R9, UR21 ;  /* 0x0000001509197c20 */ /* 0x002fe20008400000 */
[----:B------:R1:W-:Y:S01]  /*ed00*/  @P2 STG.E desc[UR18][R14.64+0x20], R11 ;  /* 0x0000200b0e002986 */ /* 0x0003e2000c101912 */
[----:B------:R-:W-:-:S02]  /*ed10*/  IADD3 R16, P2, R37, R14, RZ ;  /* 0x0000000e25107210 */ /* 0x000fc40007f5e0ff */
[----:B------:R-:W-:Y:S01]  /*ed20*/  ISETP.GT.AND P3, PT, R52, 0x8, P3 ;  /* 0x000000083400780c */ /* 0x000fe20001f64270 */
[----:B------:R-:W-:Y:S01]  /*ed30*/  @P6 STG.E desc[UR18][R12.64], R23 ;  /* 0x000000170c006986 */ /* 0x000fe2000c101912 */
[----:B--2---:R-:W-:Y:S02]  /*ed40*/  IADD3.X R17, R33, R15, RZ, P2, !PT ;  /* 0x0000000f21117210 */ /* 0x004fe400017fe4ff */
[----:B------:R-:W-:Y:S01]  /*ed50*/  ISETP.GT.AND P2, PT, R53, 0xb9, PT ;  /* 0x000000b93500780c */ /* 0x000fe20003f44270 */
[----:B0-----:R-:W-:Y:S01]  /*ed60*/  FMUL R19, R7, UR21 ;  /* 0x0000001507137c20 */ /* 0x001fe20008400000 */
[----:B------:R-:W-:Y:S01]  /*ed70*/  FMUL R21, R5, UR21 ;  /* 0x0000001505157c20 */ /* 0x000fe20008400000 */
[----:B------:R-:W-:Y:S01]  /*ed80*/  @P1 STG.E desc[UR18][R16.64], R25 ;  /* 0x0000001910001986 */ /* 0x000fe2000c101912 */
[----:B------:R-:W-:Y:S01]  /*ed90*/  ISETP.GT.AND P1, PT, R53, 0xb8, PT ;  /* 0x000000b83500780c */ /* 0x000fe20003f24270 */
[----:B-1----:R-:W-:Y:S01]  /*eda0*/  FMUL R15, R8, UR21 ;  /* 0x00000015080f7c20 */ /* 0x002fe20008400000 */
[----:B------:R-:W-:-:S02]  /*edb0*/  IMAD.WIDE.U32 R8, R32, 0x1c, R16 ;  /* 0x0000001c20087825 */ /* 0x000fc400078e0010 */
[C---:B------:R-:W-:Y:S02]  /*edc0*/  ISETP.GT.AND P6, PT, R52.reuse, RZ, P1 ;  /* 0x000000ff3400720c */ /* 0x040fe40000fc4270 */
        /* <DEDUP_REMOVED lines=10> */
[----:B------:R2:W-:Y:S01]  /*ee70*/  @P6 STG.E desc[UR18][R10.64], R9 ;  /* 0x000000090a006986 */ /* 0x0005e2000c101912 */
[----:B0-----:R-:W-:Y:S01]  /*ee80*/  FMUL R15, R4, UR21 ;  /* 0x00000015040f7c20 */ /* 0x001fe20008400000 */
[C---:B------:R-:W-:Y:S01]  /*ee90*/  ISETP.GT.AND P3, PT, R53.reuse, 0xc0, PT ;  /* 0x000000c03500780c */ /* 0x040fe20003f64270 */
[----:B------:R-:W-:Y:S01]  /*eea0*/  IMAD.WIDE.U32 R4, R32, 0x1c, R6 ;  /* 0x0000001c20047825 */ /* 0x000fe200078e0006 */
[----:B------:R-:W-:Y:S01]  /*eeb0*/  @P4 STG.E desc[UR18][R6.64], R21 ;  /* 0x0000001506004986 */ /* 0x000fe2000c101912 */
[----:B------:R-:W-:Y:S02]  /*eec0*/  ISETP.GT.AND P4, PT, R53, 0xc1, PT ;  /* 0x000000c13500780c */ /* 0x000fe40003f84270 */
[----:B-1---5:R-:W-:Y:S01]  /*eed0*/  FMUL R17, R0, UR21 ;  /* 0x0000001500117c20 */ /* 0x022fe20008400000 */
[C---:B------:R-:W-:Y:S01]  /*eee0*/  ISETP.GT.AND P6, PT, R52.reuse, RZ, P3 ;  /* 0x000000ff3400720c */ /* 0x040fe20001fc4270 */
[----:B------:R-:W-:Y:S01]  /*eef0*/  IMAD.IADD R13, R35, 0x1, R5 ;  /* 0x00000001230d7824 */ /* 0x000fe200078e0205 */
[----:B------:R0:W-:Y:S01]  /*ef00*/  @P1 STG.E desc[UR18][R10.64+0x20], R15 ;  /* 0x0000200f0a001986 */ /* 0x0001e2000c101912 */
[----:B------:R-:W-:Y:S01]  /*ef10*/  ISETP.GT.AND P1, PT, R52, RZ, P4 ;  /* 0x000000ff3400720c */ /* 0x000fe20002724270 */
[----:B------:R-:W-:Y:S01]  /*ef20*/  FMUL R5, R2, UR21 ;  /* 0x0000001502057c20 */ /* 0x000fe20008400000 */
[C---:B------:R-:W-:Y:S01]  /*ef30*/  ISETP.GT.AND P3, PT, R52.reuse, 0x8, P3 ;  /* 0x000000083400780c */ /* 0x040fe20001f64270 */
[----:B------:R1:W-:Y:S01]  /*ef40*/  @P2 STG.E desc[UR18][R6.64+0x20], R3 ;  /* 0x0000200306002986 */ /* 0x0003e2000c101912 */
[----:B------:R-:W-:Y:S01]  /*ef50*/  IADD3 R8, P2, R37, R6, RZ ;  /* 0x0000000625087210 */ /* 0x000fe20007f5e0ff */
[----:B------:R-:W-:Y:S01]  /*ef60*/  IMAD.MOV.U32 R12, RZ, RZ, R4 ;  /* 0x000000ffff0c7224 */ /* 0x000fe200078e0004 */
[----:B------:R-:W-:-:S03]  /*ef70*/  ISETP.GT.AND P4, PT, R52, 0x8, P4 ;  /* 0x000000083400780c */ /* 0x000fc60002784270 */
[----:B--2---:R-:W-:Y:S01]  /*ef80*/  IMAD.X R9, R33, 0x1, R7, P2 ;  /* 0x0000000121097824 */ /* 0x004fe200010e0607 */
[----:B------:R-:W-:Y:S01]  /*ef90*/  @P6 STG.E desc[UR18][R12.64], R5 ;  /* 0x000000050c006986 */ /* 0x000fe2000c101912 */
[C---:B------:R-:W-:Y:S01]  /*efa0*/  ISETP.GT.AND P2, PT, R53.reuse, 0xc8, PT ;  /* 0x000000c83500780c */ /* 0x040fe20003f44270 */
[----:B0-----:R-:W-:Y:S02]  /*efb0*/  FMUL R15, R222, UR21 ;  /* 0x00000015de0f7c20 */ /* 0x001fe40008400000 */
[----:B------:R-:W-:Y:S01]  /*efc0*/  @P1 STG.E desc[UR18][R8.64], R17 ;  /* 0x0000001108001986 */ /* 0x000fe2000c101912 */
[----:B-1----:R-:W-:Y:S01]  /*efd0*/  FMUL R7, R152, UR21 ;  /* 0x0000001598077c20 */ /* 0x002fe20008400000 */
[----:B------:R-:W-:Y:S01]  /*efe0*/  ISETP.GT.AND P1, PT, R53, 0xc9, PT ;  /* 0x000000c93500780c */ /* 0x000fe20003f24270 */
[----:B------:R-:W-:Y:S01]  /*eff0*/  IMAD.WIDE.U32 R2, R32, 0x1c, R8 ;  /* 0x0000001c20027825 */ /* 0x000fe200078e0008 */
[C---:B------:R-:W-:Y:S02]  /*f000*/  ISETP.GT.AND P6, PT, R52.reuse, RZ, P2 ;  /* 0x000000ff3400720c */ /* 0x040fe400017c4270 */
[----:B------:R0:W-:Y:S01]  /*f010*/  @P3 STG.E desc[UR18][R12.64+0x20], R7 ;  /* 0x000020070c003986 */ /* 0x0001e2000c101912 */
[C---:B------:R-:W-:Y:S01]  /*f020*/  ISETP.GT.AND P3, PT, R52.reuse, RZ, P1 ;  /* 0x000000ff3400720c */ /* 0x040fe20000f64270 */
[----:B------:R-:W-:Y:S01]  /*f030*/  IMAD.IADD R11, R35, 0x1, R3 ;  /* 0x00000001230b7824 */ /* 0x000fe200078e0203 */
[C---:B------:R-:W-:Y:S01]  /*f040*/  ISETP.GT.AND P2, PT, R52.reuse, 0x8, P2 ;  /* 0x000000083400780c */ /* 0x040fe20001744270 */
[----:B------:R-:W-:Y:S01]  /*f050*/  @P4 STG.E desc[UR18][R8.64+0x20], R153 ;  /* 0x0000209908004986 */ /* 0x000fe2000c101912 */
[----:B------:R-:W-:-:S02]  /*f060*/  ISETP.GT.AND P1, PT, R52, 0x8, P1 ;  /* 0x000000083400780c */ /* 0x000fc40000f24270 */
[----:B------:R-:W-:Y:S02]  /*f070*/  IADD3 R4, P4, R37, R8, RZ ;  /* 0x0000000825047210 */ /* 0x000fe40007f9e0ff */
[----:B------:R-:W-:Y:S01]  /*f080*/  MOV R10, R2 ;  /* 0x00000002000a7202 */ /* 0x000fe20000000f00 */
[----:B0-----:R-:W-:Y:S02]  /*f090*/  FMUL R13, R226, UR21 ;  /* 0x00000015e20d7c20 */ /* 0x001fe40008400000 */
[----:B------:R-:W-:Y:S01]  /*f0a0*/  IMAD.X R5, R33, 0x1, R9, P4 ;  /* 0x0000000121057824 */ /* 0x000fe200020e0609 */
[----:B------:R-:W2:Y:S01]  /*f0b0*/  LDL.LU R226, [R1+0x28] ;  /* 0x0000280001e27983 */ /* 0x000ea20000300800 */
[----:B------:R-:W-:-:S03]  /*f0c0*/  FMUL R17, R224, UR21 ;  /* 0x00000015e0117c20 */ /* 0x000fc60008400000 */
[----:B------:R-:W4:Y:S04]  /*f0d0*/  LDL.LU R222, [R1+0x2c] ;  /* 0x00002c0001de7983 */ /* 0x000f280000300800 */
[----:B------:R-:W-:Y:S04]  /*f0e0*/  @P6 STG.E desc[UR18][R10.64], R229 ;  /* 0x000000e50a006986 */ /* 0x000fe8000c101912 */
[----:B------:R3:W-:Y:S04]  /*f0f0*/  @P3 STG.E desc[UR18][R4.64], R15 ;  /* 0x0000000f04003986 */ /* 0x0007e8000c101912 */
[----:B------:R-:W4:Y:S04]  /*f100*/  LDL.LU R224, [R1+0x30] ;  /* 0x0000300001e07983 */ /* 0x000f280000300800 */
[----:B------:R-:W-:Y:S04]  /*f110*/  @P2 STG.E desc[UR18][R10.64+0x20], R13 ;  /* 0x0000200d0a002986 */ /* 0x000fe8000c101912 */
[----:B------:R0:W-:Y:S01]  /*f120*/  @P1 STG.E desc[UR18][R4.64+0x20], R17 ;  /* 0x0000201104001986 */ /* 0x0001e2000c101912 */
[----:B---3--:R-:W-:-:S03]  /*f130*/  FMUL R15, R225, UR21 ;  /* 0x00000015e10f7c20 */ /* 0x008fc60008400000 */
[----:B------:R-:W3:Y:S04]  /*f140*/  LDL.LU R221, [R1+0x34] ;  /* 0x0000340001dd7983 */ /* 0x000ee80000300800 */
[----:B------:R-:W3:Y:S01]  /*f150*/  LDL.LU R225, [R1+0x38] ;  /* 0x0000380001e17983 */ /* 0x000ee20000300800 */
[----:B0-----:R-:W-:-:S03]  /*f160*/  FMUL R17, R227, UR21 ;  /* 0x00000015e3117c20 */ /* 0x001fc60008400000 */
[----:B------:R-:W3:Y:S01]  /*f170*/  LDL.LU R227, [R1+0x3c] ;  /* 0x00003c0001e37983 */ /* 0x000ee20000300800 */
[----:B--2---:R-:W-:-:S03]  /*f180*/  FMUL R19, R226, UR21 ;  /* 0x00000015e2137c20 */ /* 0x004fc60008400000 */
[----:B------:R-:W2:Y:S01]  /*f190*/  LDL.LU R226, [R1+0x40] ;  /* 0x0000400001e27983 */ /* 0x000ea20000300800 */
[C---:B------:R-:W-:Y:S02]  /*f1a0*/  ISETP.GT.AND P2, PT, R53.reuse, 0xd0, PT ;  /* 0x000000d03500780c */ /* 0x040fe40003f44270 */
[----:B------:R-:W-:Y:S02]  /*f1b0*/  ISETP.GT.AND P3, PT, R53, 0xd1, PT ;  /* 0x000000d13500780c */ /* 0x000fe40003f64270 */
[----:B------:R-:W-:Y:S01]  /*f1c0*/  ISETP.GT.AND P4, PT, R52, RZ, P2 ;  /* 0x000000ff3400720c */ /* 0x000fe20001784270 */
[----:B------:R-:W-:Y:S01]  /*f1d0*/  IMAD.WIDE.U32 R2, R32, 0x1c, R4 ;  /* 0x0000001c20027825 */ /* 0x000fe200078e0004 */
[C---:B------:R-:W-:Y:S02]  /*f1e0*/  ISETP.GT.AND P1, PT, R52.reuse, 0x8, P2 ;  /* 0x000000083400780c */ /* 0x040fe40001724270 */
[----:B------:R-:W-:Y:S01]  /*f1f0*/  ISETP.GT.AND P2, PT, R52, RZ, P3 ;  /* 0x000000ff3400720c */ /* 0x000fe20001f44270 */
[----:B------:R-:W-:Y:S01]  /*f200*/  IMAD.IADD R9, R35, 0x1, R3 ;  /* 0x0000000123097824 */ /* 0x000fe200078e0203 */
[----:B------:R-:W-:Y:S01]  /*f210*/  IADD3 R6, P6, R37, R4, RZ ;  /* 0x0000000425067210 */ /* 0x000fe20007fde0ff */
[----:B------:R-:W-:-:S02]  /*f220*/  IMAD.MOV.U32 R8, RZ, RZ, R2 ;  /* 0x000000ffff087224 */ /* 0x000fc400078e0002 */
[----:B------:R-:W-:Y:S01]  /*f230*/  FMUL R13, R223, UR21 ;  /* 0x00000015df0d7c20 */ /* 0x000fe20008400000 */
[----:B------:R-:W-:Y:S01]  /*f240*/  ISETP.GT.AND P3, PT, R52, 0x8, P3 ;  /* 0x000000083400780c */ /* 0x000fe20001f64270 */
[----:B------:R-:W2:Y:S01]  /*f250*/  LDL.LU R223, [R1+0x44] ;  /* 0x0000440001df7983 */ /* 0x000ea20000300800 */
[----:B------:R-:W-:-:S03]  /*f260*/  IMAD.X R7, R33, 0x1, R5, P6 ;  /* 0x0000000121077824 */ /* 0x000fc600030e0605 */
[----:B------:R4:W-:Y:S01]  /*f270*/  @P4 STG.E desc[UR18][R8.64], R13 ;  /* 0x0000000d08004986 */ /* 0x0009e2000c101912 */
[----:B------:R-:W-:-:S03]  /*f280*/  ISETP.GT.AND P4, PT, R53, 0xd8, PT ;  /* 0x000000d83500780c */ /* 0x000fc60003f84270 */
[----:B------:R0:W-:Y:S01]  /*f290*/  @P2 STG.E desc[UR18][R6.64], R15 ;  /* 0x0000000f06002986 */ /* 0x0001e2000c101912 */
[----:B------:R-:W-:Y:S01]  /*f2a0*/  ISETP.GT.AND P2, PT, R52, RZ, P4 ;  /* 0x000000ff3400720c */ /* 0x000fe20002744270 */
[----:B------:R-:W-:-:S04]  /*f2b0*/  IMAD.WIDE.U32 R2, R32, 0x1c, R6 ;  /* 0x0000001c20027825 */ /* 0x000fc800078e0006 */
[----:B----4-:R-:W-:Y:S02]  /*f2c0*/  FMUL R13, R222, UR21 ;  /* 0x00000015de0d7c20 */ /* 0x010fe40008400000 */
[----:B------:R-:W4:Y:S01]  /*f2d0*/  LDL.LU R222, [R1+0x48] ;  /* 0x0000480001de7983 */ /* 0x000f220000300800 */
[----:B------:R-:W-:Y:S02]  /*f2e0*/  IMAD.IADD R11, R35, 0x1, R3 ;  /* 0x00000001230b7824 */ /* 0x000fe400078e0203 */
[----:B------:R-:W-:Y:S01]  /*f2f0*/  IMAD.MOV.U32 R10, RZ, RZ, R2 ;  /* 0x000000ffff0a7224 */ /* 0x000fe200078e0002 */
[----:B------:R3:W-:Y:S01]  /*f300*/  @P1 STG.E desc[UR18][R8.64+0x20], R17 ;  /* 0x0000201108001986 */ /* 0x0007e2000c101912 */
[----:B0-----:R-:W-:-:S03]  /*f310*/  FMUL R15, R224, UR21 ;  /* 0x00000015e00f7c20 */ /* 0x001fc60008400000 */
[----:B------:R0:W-:Y:S04]  /*f320*/  @P3 STG.E desc[UR18][R6.64+0x20], R19 ;  /* 0x0000201306003986 */ /* 0x0001e8000c101912 */
[----:B------:R-:W4:Y:S01]  /*f330*/  LDL.LU R224, [R1+0x4c] ;  /* 0x00004c0001e07983 */ /* 0x000f220000300800 */
[----:B---3--:R-:W-:-:S03]  /*f340*/  FMUL R17, R225, UR21 ;  /* 0x00000015e1117c20 */ /* 0x008fc60008400000 */
[----:B------:R2:W-:Y:S01]  /*f350*/  @P2 STG.E desc[UR18][R10.64], R13 ;  /* 0x0000000d0a002986 */ /* 0x0005e2000c101912 */
[----:B0-----:R-:W-:-:S03]  /*f360*/  FMUL R19, R227, UR21 ;  /* 0x00000015e3137c20 */ /* 0x001fc60008400000 */
[----:B------:R-:W3:Y:S04]  /*f370*/  LDL.LU R225, [R1+0x50] ;  /* 0x0000500001e17983 */ /* 0x000ee80000300800 */
[----:B------:R-:W3:Y:S01]  /*f380*/  LDL.LU R227, [R1+0x54] ;  /* 0x0000540001e37983 */ /* 0x000ee20000300800 */
[----:B--2---:R-:W-:-:S03]  /*f390*/  FMUL R13, R226, UR21 ;  /* 0x00000015e20d7c20 */ /* 0x004fc60008400000 */
[----:B------:R-:W2:Y:S01]  /*f3a0*/  LDL.LU R226, [R1+0x58] ;  /* 0x0000580001e27983 */ /* 0x000ea20000300800 */
[----:B------:R-:W-:Y:S02]  /*f3b0*/  ISETP.GT.AND P6, PT, R53, 0xd9, PT ;  /* 0x000000d93500780c */ /* 0x000fe40003fc4270 */
[----:B------:R-:W-:Y:S01]  /*f3c0*/  IADD3 R4, P1, R37, R6, RZ ;  /* 0x0000000625047210 */ /* 0x000fe20007f3e0ff */
[----:B------:R-:W2:Y:S01]  /*f3d0*/  LDL.LU R220, [R1+0x5c] ;  /* 0x00005c0001dc7983 */ /* 0x000ea20000300800 */
[C---:B------:R-:W-:Y:S02]  /*f3e0*/  ISETP.GT.AND P3, PT, R52.reuse, RZ, P6 ;  /* 0x000000ff3400720c */ /* 0x040fe40003764270 */
[C---:B------:R-:W-:Y:S01]  /*f3f0*/  ISETP.GT.AND P4, PT, R52.reuse, 0x8, P4 ;  /* 0x000000083400780c */ /* 0x040fe20002784270 */
[----:B------:R-:W-:Y:S01]  /*f400*/  IMAD.X R5, R33, 0x1, R7, P1 ;  /* 0x0000000121057824 */ /* 0x000fe200008e0607 */
[----:B------:R-:W-:Y:S01]  /*f410*/  ISETP.GT.AND P6, PT, R52, 0x8, P6 ;  /* 0x000000083400780c */ /* 0x000fe200037c4270 */
[----:B------:R-:W-:Y:S01]  /*f420*/  FMUL R7, R221, UR21 ;  /* 0x00000015dd077c20 */ /* 0x000fe20008400000 */
[C---:B------:R-:W-:Y:S01]  /*f430*/  ISETP.GT.AND P1, PT, R53.reuse, 0xe0, PT ;  /* 0x000000e03500780c */ /* 0x040fe20003f24270 */
[----:B------:R-:W-:Y:S01]  /*f440*/  IMAD.WIDE.U32 R2, R32, 0x1c, R4 ;  /* 0x0000001c20027825 */ /* 0x000fe200078e0004 */
[----:B------:R-:W2:Y:S05]  /*f450*/  LDL.LU R221, [R1+0x60] ;  /* 0x0000600001dd7983 */ /* 0x000eaa0000300800 */
[----:B------:R0:W-:Y:S01]  /*f460*/  @P3 STG.E desc[UR18][R4.64], R15 ;  /* 0x0000000f04003986 */ /* 0x0001e2000c101912 */
[----:B------:R-:W-:-:S02]  /*f470*/  ISETP.GT.AND P3, PT, R53, 0xe1, PT ;  /* 0x000000e13500780c */ /* 0x000fc40003f64270 */
[C---:B------:R-:W-:Y:S01]  /*f480*/  ISETP.GT.AND P2, PT, R52.reuse, RZ, P1 ;  /* 0x000000ff3400720c */ /* 0x040fe20000f44270 */
[----:B------:R-:W-:Y:S01]  /*f490*/  @P4 STG.E desc[UR18][R10.64+0x20], R7 ;  /* 0x000020070a004986 */ /* 0x000fe2000c101912 */
[C---:B------:R-:W-:Y:S01]  /*f4a0*/  ISETP.GT.AND P4, PT, R52.reuse, RZ, P3 ;  /* 0x000000ff3400720c */ /* 0x040fe20001f84270 */
[----:B------:R-:W-:Y:S01]  /*f4b0*/  IMAD.MOV.U32 R8, RZ, RZ, R2 ;  /* 0x000000ffff087224 */ /* 0x000fe200078e0002 */
[C---:B------:R-:W-:Y:S01]  /*f4c0*/  ISETP.GT.AND P1, PT, R52.reuse, 0x8, P1 ;  /* 0x000000083400780c */ /* 0x040fe20000f24270 */
[----:B------:R4:W-:Y:S01]  /*f4d0*/  @P6 STG.E desc[UR18][R4.64+0x20], R17 ;  /* 0x0000201104006986 */ /* 0x0009e2000c101912 */
[----:B------:R-:W-:Y:S01]  /*f4e0*/  ISETP.GT.AND P3, PT, R52, 0x8, P3 ;  /* 0x000000083400780c */ /* 0x000fe20001f64270 */
[----:B0-----:R-:W-:Y:S02]  /*f4f0*/  FMUL R15, R223, UR21 ;  /* 0x00000015df0f7c20 */ /* 0x001fe40008400000 */
[----:B------:R-:W2:Y:S01]  /*f500*/  LDL.LU R223, [R1+0x64] ;  /* 0x0000640001df7983 */ /* 0x000ea20000300800 */
[----:B------:R-:W-:Y:S01]  /*f510*/  IADD3 R2, P6, R37, R4, RZ ;  /* 0x0000000425027210 */ /* 0x000fe20007fde0ff */
[----:B----4-:R-:W-:-:S02]  /*f520*/  FMUL R17, R222, UR21 ;  /* 0x00000015de117c20 */ /* 0x010fc40008400000 */
[----:B------:R-:W4:Y:S01]  /*f530*/  LDL.LU R222, [R1+0x68] ;  /* 0x0000680001de7983 */ /* 0x000f220000300800 */
[----:B------:R-:W-:Y:S01]  /*f540*/  IADD3 R9, R35, R3, RZ ;  /* 0x0000000323097210 */ /* 0x000fe20007ffe0ff */
[----:B------:R-:W-:-:S04]  /*f550*/  IMAD.X R3, R33, 0x1, R5, P6 ;  /* 0x0000000121037824 */ /* 0x000fc800030e0605 */
[----:B------:R0:W-:Y:S04]  /*f560*/  @P2 STG.E desc[UR18][R8.64], R19 ;  /* 0x0000001308002986 */ /* 0x0001e8000c101912 */
[----:B------:R3:W-:Y:S04]  /*f570*/  @P4 STG.E desc[UR18][R2.64], R13 ;  /* 0x0000000d02004986 */ /* 0x0007e8000c101912 */
[----:B------:R1:W-:Y:S01]  /*f580*/  @P1 STG.E desc[UR18][R8.64+0x20], R15 ;  /* 0x0000200f08001986 */ /* 0x0003e2000c101912 */
[----:B0-----:R-:W-:-:S03]  /*f590*/  FMUL R19, R224, UR21 ;  /* 0x00000015e0137c20 */ /* 0x001fc60008400000 */
[----:B------:R2:W-:Y:S01]  /*f5a0*/  @P3 STG.E desc[UR18][R2.64+0x20], R17 ;  /* 0x0000201102003986 */ /* 0x0005e2000c101912 */
[----:B---3--:R-:W-:-:S03]  /*f5b0*/  FMUL R13, R225, UR21 ;  /* 0x00000015e10d7c20 */ /* 0x008fc60008400000 */
[----:B------:R-:W3:Y:S01]  /*f5c0*/  LDL.LU R224, [R1+0x6c] ;  /* 0x00006c0001e07983 */ /* 0x000ee20000300800 */
[----:B-1----:R-:W-:-:S03]  /*f5d0*/  FMUL R15, R227, UR21 ;  /* 0x00000015e30f7c20 */ /* 0x002fc60008400000 */
[----:B------:R-:W3:Y:S04]  /*f5e0*/  LDL.LU R225, [R1+0x70] ;  /* 0x0000700001e17983 */ /* 0x000ee80000300800 */
[----:B------:R-:W3:Y:S01]  /*f5f0*/  LDL.LU R227, [R1+0x74] ;  /* 0x0000740001e37983 */ /* 0x000ee20000300800 */
[----:B--2---:R-:W-:-:S03]  /*f600*/  FMUL R17, R226, UR21 ;  /* 0x00000015e2117c20 */ /* 0x004fc60008400000 */
[----:B------:R-:W2:Y:S01]  /*f610*/  LDL.LU R226, [R1+0x88] ;  /* 0x0000880001e27983 */ /* 0x000ea20000300800 */
[C---:B------:R-:W-:Y:S02]  /*f620*/  ISETP.GT.AND P2, PT, R53.reuse, 0xe8, PT ;  /* 0x000000e83500780c */ /* 0x040fe40003f44270 */
[----:B------:R-:W-:Y:S02]  /*f630*/  ISETP.GT.AND P4, PT, R53, 0xe9, PT ;  /* 0x000000e93500780c */ /* 0x000fe40003f84270 */
[C---:B------:R-:W-:Y:S02]  /*f640*/  ISETP.GT.AND P6, PT, R52.reuse, RZ, P2 ;  /* 0x000000ff3400720c */ /* 0x040fe400017c4270 */
[----:B------:R-:W-:Y:S01]  /*f650*/  ISETP.GT.AND P1, PT, R52, RZ, P4 ;  /* 0x000000ff3400720c */ /* 0x000fe20002724270 */
[----:B------:R-:W-:Y:S01]  /*f660*/  IMAD.WIDE.U32 R4, R32, 0x1c, R2 ;  /* 0x0000001c20047825 */ /* 0x000fe200078e0002 */
[----:B------:R-:W-:Y:S02]  /*f670*/  IADD3 R6, P3, R37, R2, RZ ;  /* 0x0000000225067210 */ /* 0x000fe40007f7e0ff */
[----:B------:R-:W-:Y:S01]  /*f680*/  ISETP.GT.AND P2, PT, R52, 0x8, P2 ;  /* 0x000000083400780c */ /* 0x000fe20001744270 */
[----:B------:R-:W-:-:S02]  /*f690*/  IMAD.IADD R11, R35, 0x1, R5 ;  /* 0x00000001230b7824 */ /* 0x000fc400078e0205 */
[----:B------:R-:W-:Y:S01]  /*f6a0*/  IMAD.MOV.U32 R10, RZ, RZ, R4 ;  /* 0x000000ffff0a7224 */ /* 0x000fe200078e0004 */
[----:B------:R-:W-:Y:S01]  /*f6b0*/  ISETP.GT.AND P4, PT, R52, 0x8, P4 ;  /* 0x000000083400780c */ /* 0x000fe20002784270 */
[----:B------:R-:W-:-:S03]  /*f6c0*/  IMAD.X R7, R33, 0x1, R3, P3 ;  /* 0x0000000121077824 */ /* 0x000fc600018e0603 */
[----:B------:R0:W-:Y:S01]  /*f6d0*/  @P6 STG.E desc[UR18][R10.64], R19 ;  /* 0x000000130a006986 */ /* 0x0001e2000c101912 */
[----:B------:R-:W-:-:S03]  /*f6e0*/  ISETP.GT.AND P6, PT, R53, 0xf0, PT ;  /* 0x000000f03500780c */ /* 0x000fc60003fc4270 */
[----:B------:R-:W-:Y:S01]  /*f6f0*/  @P1 STG.E desc[UR18][R6.64], R13 ;  /* 0x0000000d06001986 */ /* 0x000fe2000c101912 */
[----:B------:R-:W-:Y:S02]  /*f700*/  ISETP.GT.AND P1, PT, R53, 0xf1, PT ;  /* 0x000000f13500780c */ /* 0x000fe40003f24270 */
[C---:B------:R-:W-:Y:S01]  /*f710*/  ISETP.GT.AND P3, PT, R52.reuse, RZ, P6 ;  /* 0x000000ff3400720c */ /* 0x040fe20003764270 */
[----:B------:R1:W-:Y:S01]  /*f720*/  @P2 STG.E desc[UR18][R10.64+0x20], R15 ;  /* 0x0000200f0a002986 */ /* 0x0003e2000c101912 */
[----:B------:R-:W-:Y:S01]  /*f730*/  ISETP.GT.AND P2, PT, R52, RZ, P1 ;  /* 0x000000ff3400720c */ /* 0x000fe20000f44270 */
[----:B------:R-:W-:Y:S01]  /*f740*/  IMAD.WIDE.U32 R2, R32, 0x1c, R6 ;  /* 0x0000001c20027825 */ /* 0x000fe200078e0006 */
[----:B------:R-:W-:Y:S01]  /*f750*/  ISETP.GT.AND P6, PT, R52, 0x8, P6 ;  /* 0x000000083400780c */ /* 0x000fe200037c4270 */
[----:B------:R4:W-:Y:S01]  /*f760*/  @P4 STG.E desc[UR18][R6.64+0x20], R17 ;  /* 0x0000201106004986 */ /* 0x0009e2000c101912 */
[----:B------:R-:W-:Y:S01]  /*f770*/  IADD3 R4, P4, R37, R6, RZ ;  /* 0x0000000625047210 */ /* 0x000fe20007f9e0ff */
[----:B0-----:R-:W-:Y:S01]  /*f780*/  FMUL R19, R220, UR21 ;  /* 0x00000015dc137c20 */ /* 0x001fe20008400000 */
[----:B------:R-:W-:Y:S01]  /*f790*/  ISETP.GT.AND P1, PT, R52, 0x8, P1 ;  /* 0x000000083400780c */ /* 0x000fe20000f24270 */
[----:B------:R-:W-:-:S02]  /*f7a0*/  IMAD.IADD R9, R35, 0x1, R3 ;  /* 0x0000000123097824 */ /* 0x000fc400078e0203 */
[----:B------:R-:W-:Y:S01]  /*f7b0*/  IMAD.MOV.U32 R8, RZ, RZ, R2 ;  /* 0x000000ffff087224 */ /* 0x000fe200078e0002 */
[----:B------:R-:W-:Y:S01]  /*f7c0*/  IADD3.X R5, R33, R7, RZ, P4, !PT ;  /* 0x0000000721057210 */ /* 0x000fe200027fe4ff */
[----:B-1----:R-:W-:Y:S01]  /*f7d0*/  FMUL R11, R221, UR21 ;  /* 0x00000015dd0b7c20 */ /* 0x002fe20008400000 */
[----:B------:R-:W-:Y:S01]  /*f7e0*/  FMUL R13, R223, UR21 ;  /* 0x00000015df0d7c20 */ /* 0x000fe20008400000 */
[C---:B------:R-:W-:Y:S01]  /*f7f0*/  ISETP.GT.AND P4, PT, R53.reuse, 0xf8, PT ;  /* 0x000000f83500780c */ /* 0x040fe20003f84270 */
[----:B------:R-:W-:Y:S01]  /*f800*/  @P3 STG.E desc[UR18][R8.64], R19 ;  /* 0x0000001308003986 */ /* 0x000fe2000c101912 */
[----:B------:R-:W-:Y:S01]  /*f810*/  ISETP.GT.AND P3, PT, R53, 0xf9, PT ;  /* 0x000000f93500780c */ /* 0x000fe20003f64270 */
[----:B----4-:R-:W-:Y:S02]  /*f820*/  FMUL R15, R222, UR21 ;  /* 0x00000015de0f7c20 */ /* 0x010fe40008400000 */
[----:B------:R-:W-:Y:S01]  /*f830*/  @P2 STG.E desc[UR18][R4.64], R11 ;  /* 0x0000000b04002986 */ /* 0x000fe2000c101912 */
[----:B------:R-:W-:-:S03]  /*f840*/  ISETP.GT.AND P2, PT, R52, RZ, P3 ;  /* 0x000000ff3400720c */ /* 0x000fc60001f44270 */
[----:B------:R3:W-:Y:S01]  /*f850*/  @P6 STG.E desc[UR18][R8.64+0x20], R13 ;  /* 0x0000200d08006986 */ /* 0x0007e2000c101912 */
[C---:B------:R-:W-:Y:S02]  /*f860*/  ISETP.GT.AND P6, PT, R52.reuse, RZ, P4 ;  /* 0x000000ff3400720c */ /* 0x040fe400027c4270 */
[C---:B------:R-:W-:Y:S01]  /*f870*/  ISETP.GT.AND P4, PT, R52.reuse, 0x8, P4 ;  /* 0x000000083400780c */ /* 0x040fe20002784270 */
[----:B------:R0:W-:Y:S01]  /*f880*/  @P1 STG.E desc[UR18][R4.64+0x20], R15 ;  /* 0x0000200f04001986 */ /* 0x0001e2000c101912 */
[----:B------:R-:W-:Y:S01]  /*f890*/  ISETP.GT.AND P3, PT, R52, 0x8, P3 ;  /* 0x000000083400780c */ /* 0x000fe20001f64270 */
[----:B------:R-:W-:Y:S01]  /*f8a0*/  IMAD.WIDE.U32 R2, R32, 0x1c, R4 ;  /* 0x0000001c20027825 */ /* 0x000fe200078e0004 */
[----:B------:R-:W-:-:S03]  /*f8b0*/  IADD3 R6, P1, R37, R4, RZ ;  /* 0x0000000425067210 */ /* 0x000fc60007f3e0ff */
[----:B------:R-:W-:Y:S02]  /*f8c0*/  IMAD.IADD R3, R35, 0x1, R3 ;  /* 0x0000000123037824 */ /* 0x000fe400078e0203 */
[----:B---3--:R-:W-:Y:S01]  /*f8d0*/  FMUL R9, R224, UR21 ;  /* 0x00000015e0097c20 */ /* 0x008fe20008400000 */
[----:B------:R-:W-:Y:S02]  /*f8e0*/  IMAD.X R7, R33, 0x1, R5, P1 ;  /* 0x0000000121077824 */ /* 0x000fe400008e0605 */
[----:B------:R-:W-:Y:S01]  /*f8f0*/  FMUL R11, R225, UR21 ;  /* 0x00000015e10b7c20 */ /* 0x000fe20008400000 */
[----:B------:R-:W-:Y:S01]  /*f900*/  FMUL R13, R227, UR21 ;  /* 0x00000015e30d7c20 */ /* 0x000fe20008400000 */
[----:B------:R0:W-:Y:S04]  /*f910*/  @P6 STG.E desc[UR18][R2.64], R9 ;  /* 0x0000000902006986 */ /* 0x0001e8000c101912 */
[----:B------:R0:W-:Y:S04]  /*f920*/  @P2 STG.E desc[UR18][R6.64], R11 ;  /* 0x0000000b06002986 */ /* 0x0001e8000c101912 */
[----:B------:R0:W-:Y:S01]  /*f930*/  @P4 STG.E desc[UR18][R2.64+0x20], R13 ;  /* 0x0000200d02004986 */ /* 0x0001e2000c101912 */
[----:B--2---:R-:W-:-:S05]  /*f940*/  FMUL R17, R226, UR21 ;  /* 0x00000015e2117c20 */ /* 0x004fca0008400000 */
[----:B------:R0:W-:Y:S02]  /*f950*/  @P3 STG.E desc[UR18][R6.64+0x20], R17 ;  /* 0x0000201106003986 */ /* 0x0001e4000c101912 */
.L_x_219:
[----:B------:R-:W-:Y:S05]  /*f960*/  BSYNC B0 ;  /* 0x0000000000007941 */ /* 0x000fea0003800000 */
.L_x_27:
[----:B0--3-5:R-:W3:Y:S04]  /*f970*/  LDL.LU R3, [R1+0x7c] ;  /* 0x00007c0001037983 */ /* 0x029ee80000300800 */
[----:B------:R-:W3:Y:S01]  /*f980*/  LDL.LU R2, [R1+0x80] ;  /* 0x0000800001027983 */ /* 0x000ee20000300800 */
[----:B------:R-:W-:Y:S01]  /*f990*/  ULDC UR6, c[0x0][0xc] ;  /* 0x0000030000067ab9 */ /* 0x000fe20000000800 */
[----:B------:R-:W-:Y:S01]  /*f9a0*/  ULDC UR7, c[0x0][0x10] ;  /* 0x0000040000077ab9 */ /* 0x000fe20000000800 */
[----:B--2---:R-:W3:Y:S01]  /*f9b0*/  LDC R5, c[0x0][0x14] ;  /* 0x00000500ff057b82 */ /* 0x004ee20000000800 */
[----:B------:R-:W-:Y:S01]  /*f9c0*/  UIMAD.WIDE.U32 UR6, UR6, UR7, URZ ;  /* 0x00000007060672a5 */ /* 0x000fe2000f8e003f */
[----:B------:R-:W-:Y:S01]  /*f9d0*/  PRMT R0, RZ, 0x7610, R0 ;  /* 0x00007610ff007816 */ /* 0x000fe20000000000 */
[----:B------:R-:W-:-:S04]  /*f9e0*/  UMOV UR23, 0xffffffff ;  /* 0xffffffff00177882 */ /* 0x000fc80000000000 */
[----:B---3--:R-:W-:-:S04]  /*f9f0*/  IMAD.WIDE.U32 R2, R5, UR6, R2 ;  /* 0x0000000605027c25 */ /* 0x008fc8000f8e0002 */
[----:B------:R-:W-:Y:S01]  /*fa00*/  IMAD R5, R5, UR7, RZ ;  /* 0x0000000705057c24 */ /* 0x000fe2000f8e02ff */
[----:B------:R-:W-:Y:S01]  /*fa10*/  ULDC.64 UR6, c[0x0][0x750] ;  /* 0x0001d40000067ab9 */ /* 0x000fe20000000a00 */
[----:B------:R-:W-:Y:S01]  /*fa20*/  IMAD.MOV.U32 R18, RZ, RZ, R2 ;  /* 0x000000ffff127224 */ /* 0x000fe200078e0002 */
[----:B------:R-:W-:Y:S01]  /*fa30*/  ISETP.GE.U32.AND P1, PT, R2, UR6, PT ;  /* 0x0000000602007c0c */ /* 0x000fe2000bf26070 */
[----:B------:R-:W-:Y:S02]  /*fa40*/  IMAD.IADD R19, R3, 0x1, R5 ;  /* 0x0000000103137824 */ /* 0x000fe400078e0205 */
[----:B------:R-:W-:-:S03]  /*fa50*/  IMAD.MOV.U32 R2, RZ, RZ, -0x1 ;  /* 0xffffffffff027424 */ /* 0x000fc600078e00ff */
[----:B------:R0:W-:Y:S01]  /*fa60*/  STL [R1+0x7c], R19 ;  /* 0x00007c1301007387 */ /* 0x0001e20000100800 */
[----:B------:R-:W-:-:S03]  /*fa70*/  ISETP.GE.U32.AND.EX P1, PT, R19, UR7, PT, P1 ;  /* 0x0000000713007c0c */ /* 0x000fc6000bf26110 */
[----:B------:R0:W-:Y:S04]  /*fa80*/  STL [R1+0x80], R18 ;  /* 0x0000801201007387 */ /* 0x0001e80000100800 */
[----:B------:R0:W-:Y:S06]  /*fa90*/  STL [R1+0x84], R2 ;  /* 0x0000840201007387 */ /* 0x0001ec0000100800 */
[----:B------:R-:W-:Y:S05]  /*faa0*/  @P1 BRA `(.L_x_220) ;  /* 0x0000000400701947 */ /* 0x000fea0003800000 */
[----:B------:R-:W2:Y:S01]  /*fab0*/  S2R R14, SR_CTAID.X ;  /* 0x00000000000e7919 */ /* 0x000ea20000002500 */
[----:B-1----:R-:W1:Y:S01]  /*fac0*/  LDC.64 R8, c[0x0][0x728] ;  /* 0x0001ca00ff087b82 */ /* 0x002e620000000a00 */
[----:B------:R-:W-:Y:S01]  /*fad0*/  ULDC UR6, c[0x0][0x150] ;  /* 0x0000540000067ab9 */ /* 0x000fe20000000800 */
[----:B------:R-:W-:Y:S01]  /*fae0*/  IMAD.MOV.U32 R6, RZ, RZ, R18 ;  /* 0x000000ffff067224 */ /* 0x000fe200078e0012 */
[----:B------:R-:W3:Y:S01]  /*faf0*/  S2R R16, SR_CTAID.Y ;  /* 0x0000000000107919 */ /* 0x000ee20000002600 */
[----:B------:R-:W-:-:S04]  /*fb00*/  IMAD.MOV.U32 R7, RZ, RZ, R19 ;  /* 0x000000ffff077224 */ /* 0x000fc800078e0013 */
[----:B------:R-:W4:Y:S08]  /*fb10*/  LDC R17, c[0x0][0x144] ;  /* 0x00005100ff117b82 */ /* 0x000f300000000800 */
[----:B------:R-:W0:Y:S08]  /*fb20*/  LDC R10, c[0x0][0x730] ;  /* 0x0001cc00ff0a7b82 */ /* 0x000e300000000800 */
[----:B------:R-:W0:Y:S01]  /*fb30*/  LDC.64 R12, c[0x0][0x720] ;  /* 0x0001c800ff0c7b82 */ /* 0x000e220000000a00 */
[----:B-1----:R-:W-:-:S04]  /*fb40*/  ISETP.NE.U32.AND P1, PT, R8, RZ, PT ;  /* 0x000000ff0800720c */ /* 0x002fc80003f25070 */
[----:B------:R-:W-:Y:S02]  /*fb50*/  ISETP.NE.AND.EX P1, PT, R9, RZ, PT, P1 ;  /* 0x000000ff0900720c */ /* 0x000fe40003f25310 */
[----:B--2---:R-:W-:-:S05]  /*fb60*/  I2FP.F32.U32 R0, R14 ;  /* 0x0000000e00007245 */ /* 0x004fca0000201000 */
[----:B------:R-:W-:-:S04]  /*fb70*/  FMUL R0, R0, UR6 ;  /* 0x0000000600007c20 */ /* 0x000fc80008400000 */
[----:B------:R1:W2:Y:S02]  /*fb80*/  F2I.U32.TRUNC.NTZ R15, R0 ;  /* 0x00000000000f7305 */ /* 0x0002a4000020f000 */
[----:B---34-:R-:W-:Y:S05]  /*fb90*/  @!P1 BRA `(.L_x_221) ;  /* 0x0000000000289947 */ /* 0x018fea0003800000 */
[----:B-1----:R-:W1:Y:S02]  /*fba0*/  LDC R0, c[0x0][0x734] ;  /* 0x0001cd00ff007b82 */ /* 0x002e640000000800 */
[----:B-1----:R-:W-:-:S04]  /*fbb0*/  IADD3 R7, P1, R18, R0, RZ ;  /* 0x0000000012077210 */ /* 0x002fc80007f3e0ff */
[----:B------:R-:W-:-:S05]  /*fbc0*/  IADD3.X R11, RZ, R19, RZ, P1, !PT ;  /* 0x00000013ff0b7210 */ /* 0x000fca0000ffe4ff */
[----:B0-----:R-:W-:-:S04]  /*fbd0*/  IMAD.WIDE.U32 R2, R11, R8, RZ ;  /* 0x000000080b027225 */ /* 0x001fc800078e00ff */
[----:B------:R-:W-:-:S04]  /*fbe0*/  IMAD.WIDE.U32 R4, P1, R7, R9, R2 ;  /* 0x0000000907047225 */ /* 0x000fc80007820002 */
[----:B------:R-:W-:-:S04]  /*fbf0*/  IMAD.WIDE.U32 R2, R7, R8, RZ ;  /* 0x0000000807027225 */ /* 0x000fc800078e00ff */
[----:B------:R-:W-:Y:S01]  /*fc00*/  IMAD.X R7, RZ, RZ, RZ, P1 ;  /* 0x000000ffff077224 */ /* 0x000fe200008e06ff */
[----:B------:R-:W-:Y:S01]  /*fc10*/  IADD3 RZ, P1, R3, R4, RZ ;  /* 0x0000000403ff7210 */ /* 0x000fe20007f3e0ff */
[----:B------:R-:W-:-:S04]  /*fc20*/  IMAD.MOV.U32 R6, RZ, RZ, R5 ;  /* 0x000000ffff067224 */ /* 0x000fc800078e0005 */
[----:B------:R-:W-:-:S08]  /*fc30*/  IMAD.WIDE.U32.X R6, R11, R9, R6, P1 ;  /* 0x000000090b067225 */ /* 0x000fd000008e0406 */
.L_x_221:
[-CC-:B0-----:R-:W-:Y:S01]  /*fc40*/  SHF.R.U64 R21, R6, R10.reuse, R7.reuse ;  /* 0x0000000a06157219 */ /* 0x181fe20000001207 */
[----:B------:R-:W0:Y:S01]  /*fc50*/  LDC.64 R22, c[0x0][0x740] ;  /* 0x0001d000ff167b82 */ /* 0x000e220000000a00 */
[----:B-1----:R-:W-:Y:S01]  /*fc60*/  SHF.R.U32.HI R0, RZ, R10, R7 ;  /* 0x0000000aff007219 */ /* 0x002fe20000011607 */
[----:B------:R-:W-:Y:S01]  /*fc70*/  IMAD.MOV.U32 R2, RZ, RZ, R18 ;  /* 0x000000ffff027224 */ /* 0x000fe200078e0012 */
[----:B------:R-:W-:Y:S01]  /*fc80*/  IADD3 R5, P1, RZ, -R21, RZ ;  /* 0x80000015ff057210 */ /* 0x000fe20007f3e0ff */
[----:B--2---:R-:W-:Y:S01]  /*fc90*/  IMAD.MOV R15, RZ, RZ, -R15 ;  /* 0x000000ffff0f7224 */ /* 0x004fe200078e0a0f */
[----:B------:R-:W-:Y:S01]  /*fca0*/  ULDC UR6, c[0x0][0x154] ;  /* 0x0000550000067ab9 */ /* 0x000fe20000000800 */
[----:B------:R-:W-:Y:S02]  /*fcb0*/  IMAD.MOV.U32 R7, RZ, RZ, 0x1 ;  /* 0x00000001ff077424 */ /* 0x000fe400078e00ff */
[----:B------:R-:W1:Y:S01]  /*fcc0*/  LDC R4, c[0x0][0x718] ;  /* 0x0001c600ff047b82 */ /* 0x000e620000000800 */
[----:B------:R-:W-:-:S02]  /*fcd0*/  IMAD.X R3, RZ, RZ, ~R0, P1 ;  /* 0x000000ffff037224 */ /* 0x000fc400008e0e00 */
[----:B------:R-:W-:Y:S02]  /*fce0*/  IMAD R18, R17, R15, R14 ;  /* 0x0000000f11127224 */ /* 0x000fe400078e020e */
[-C--:B------:R-:W-:Y:S02]  /*fcf0*/  IMAD R0, R3, R12.reuse, RZ ;  /* 0x0000000c03007224 */ /* 0x080fe400078e02ff */
[----:B------:R-:W-:Y:S01]  /*fd00*/  IMAD.MOV.U32 R3, RZ, RZ, R19 ;  /* 0x000000ffff037224 */ /* 0x000fe200078e0013 */
[----:B------:R-:W2:Y:S01]  /*fd10*/  LDC R6, c[0x0][0x708] ;  /* 0x0001c200ff067b82 */ /* 0x000ea20000000800 */
[----:B------:R-:W-:-:S04]  /*fd20*/  IMAD.WIDE.U32 R2, R5, R12, R2 ;  /* 0x0000000c05027225 */ /* 0x000fc800078e0002 */
[----:B------:R-:W-:-:S03]  /*fd30*/  IMAD R5, R5, R13, R0 ;  /* 0x0000000d05057224 */ /* 0x000fc600078e0200 */
[----:B------:R-:W3:Y:S01]  /*fd40*/  LDC R20, c[0x0][0x758] ;  /* 0x0001d600ff147b82 */ /* 0x000ee20000000800 */
[----:B------:R-:W-:Y:S01]  /*fd50*/  I2FP.F32.U32 R0, R16 ;  /* 0x0000001000007245 */ /* 0x000fe20000201000 */
[----:B------:R-:W-:Y:S01]  /*fd60*/  IMAD.IADD R3, R3, 0x1, R5 ;  /* 0x0000000103037824 */ /* 0x000fe200078e0205 */
[----:B0-----:R-:W-:-:S03]  /*fd70*/  ISETP.NE.U32.AND P1, PT, R22, RZ, PT ;  /* 0x000000ff1600720c */ /* 0x001fc60003f25070 */
[----:B------:R-:W-:Y:S01]  /*fd80*/  FMUL R0, R0, UR6 ;  /* 0x0000000600007c20 */ /* 0x000fe20008400000 */
[----:B------:R-:W-:Y:S01]  /*fd90*/  MOV R5, 0xffffffff ;  /* 0xffffffff00057802 */ /* 0x000fe20000000f00 */
[----:B------:R-:W0:Y:S01]  /*fda0*/  LDC R13, c[0x0][0x148] ;  /* 0x00005200ff0d7b82 */ /* 0x000e220000000800 */
[-CC-:B-1----:R-:W-:Y:S01]  /*fdb0*/  SHF.R.U64 R10, R2, R4.reuse, R3.reuse ;  /* 0x00000004020a7219 */ /* 0x182fe20000001203 */
[----:B------:R1:W4:Y:S01]  /*fdc0*/  F2I.U32.TRUNC.NTZ R12, R0 ;  /* 0x00000000000c7305 */ /* 0x000322000020f000 */
[----:B------:R-:W-:Y:S02]  /*fdd0*/  ISETP.NE.AND.EX P1, PT, R23, RZ, PT, P1 ;  /* 0x000000ff1700720c */ /* 0x000fe40003f25310 */
[----:B------:R-:W-:-:S03]  /*fde0*/  SHF.R.U32.HI R3, RZ, R4, R3 ;  /* 0x00000004ff037219 */ /* 0x000fc60000011603 */
[----:B------:R-:W0:Y:S01]  /*fdf0*/  LDC R14, c[0x0][0x700] ;  /* 0x0001c000ff0e7b82 */ /* 0x000e220000000800 */
[-CC-:B--2---:R-:W-:Y:S02]  /*fe00*/  SHF.R.U64 R8, R10, R6.reuse, R3.reuse ;  /* 0x000000060a087219 */ /* 0x184fe40000001203 */
[----:B------:R-:W-:-:S05]  /*fe10*/  SHF.R.U32.HI R3, RZ, R6, R3 ;  /* 0x00000006ff037219 */ /* 0x000fca0000011603 */
[----:B------:R-:W2:Y:S01]  /*fe20*/  LDC R15, c[0x0][0x748] ;  /* 0x0001d200ff0f7b82 */ /* 0x000ea20000000800 */
[-CC-:B---3--:R-:W-:Y:S02]  /*fe30*/  SHF.R.U64 R11, R8, R20.reuse, R3.reuse ;  /* 0x00000014080b7219 */ /* 0x188fe40000001203 */
[-C--:B------:R-:W-:Y:S02]  /*fe40*/  SHF.L.U32 R5, R5, R20.reuse, RZ ;  /* 0x0000001405057219 */ /* 0x080fe400000006ff */
[-C--:B------:R-:W-:Y:S01]  /*fe50*/  SHF.R.U32.HI R3, RZ, R20.reuse, R3 ;  /* 0x00000014ff037219 */ /* 0x080fe20000011603 */
[----:B------:R-:W-:Y:S01]  /*fe60*/  IMAD.MOV.U32 R2, RZ, RZ, R11 ;  /* 0x000000ffff027224 */ /* 0x000fe200078e000b */
[----:B------:R-:W-:Y:S01]  /*fe70*/  SHF.L.U32 R20, R7, R20, RZ ;  /* 0x0000001407147219 */ /* 0x000fe200000006ff */
[----:B------:R-:W3:Y:S01]  /*fe80*/  LDC R17, c[0x0][0x738] ;  /* 0x0001ce00ff117b82 */ /* 0x000ee20000000800 */
[----:B------:R-:W-:-:S07]  /*fe90*/  LOP3.LUT R59, RZ, R5, RZ, 0x33, !PT ;  /* 0x00000005ff3b7212 */ /* 0x000fce00078e33ff */
[----:B------:R-:W0:Y:S01]  /*fea0*/  LDC R19, c[0x0][0x710] ;  /* 0x0001c400ff137b82 */ /* 0x000e220000000800 */
[----:B-1--4-:R-:W-:Y:S05]  /*feb0*/  @!P1 BRA `(.L_x_222) ;  /* 0x0000000000289947 */ /* 0x012fea0003800000 */
[----:B------:R-:W1:Y:S02]  /*fec0*/  LDC R0, c[0x0][0x74c] ;  /* 0x0001d300ff007b82 */ /* 0x000e640000000800 */
[----:B-1----:R-:W-:-:S05]  /*fed0*/  IADD3 R7, P1, R11, R0, RZ ;  /* 0x000000000b077210 */ /* 0x002fca0007f3e0ff */
        /* <DEDUP_REMOVED lines=8> */
.L_x_222:
[----:B--2---:R-:W-:Y:S01]  /*ff60*/  SHF.R.U64 R0, R2, R15, R3 ;  /* 0x0000000f02007219 */ /* 0x004fe20000001203 */
[----:B0-----:R-:W-:Y:S01]  /*ff70*/  VIADD R3, R14, 0xffffffff ;  /* 0xffffffff0e037836 */ /* 0x001fe20000000000 */
[----:B------:R-:W-:Y:S01]  /*ff80*/  LOP3.LUT R59, R8, R59, RZ, 0xc0, !PT ;  /* 0x0000003b083b7212 */ /* 0x000fe200078ec0ff */
[----:B------:R-:W-:Y:S01]  /*ff90*/  IMAD.MOV R12, RZ, RZ, -R12 ;  /* 0x000000ffff0c7224 */ /* 0x000fe200078e0a0c */
[----:B------:R-:W-:Y:S02]  /*ffa0*/  IADD3 R2, -R0, RZ, RZ ;  /* 0x000000ff00027210 */ /* 0x000fe40007ffe1ff */
[----:B------:R-:W-:Y:S01]  /*ffb0*/  LOP3.LUT R3, R10, R3, RZ, 0xc0, !PT ;  /* 0x000000030a037212 */ /* 0x000fe200078ec0ff */
[----:B------:R-:W-:Y:S01]  /*ffc0*/  IMAD R59, R20, R0, R59 ;  /* 0x00000000143b7224 */ /* 0x000fe200078e023b */
[----:B------:R-:W-:Y:S01]  /*ffd0*/  R2UR UR23, R21 ;  /* 0x00000000151772ca */ /* 0x000fe200000e0000 */
[----:B------:R-:W-:Y:S02]  /*ffe0*/  @P5 IMAD R18, R13, R12, R16 ;  /* 0x0000000c0d125224 */ /* 0x000fe400078e0210 */
[----:B---3--:R-:W-:-:S02]  /*fff0*/  IMAD R0, R2, R17, R11 ;  /* 0x0000001102007224 */ /* 0x008fc400078e020b */
[----:B------:R-:W-:Y:S02]  /*10000*/  IMAD R59, R59, R19, R18 ;  /* 0x000000133b3b7224 */ /* 0x000fe400078e0212 */
[----:B------:R-:W-:Y:S02]  /*10010*/  IMAD R0, R0, R14, R3 ;  /* 0x0000000e00007224 */ /* 0x000fe400078e0203 */
[----:B------:R-:W-:-:S03]  /*10020*/  IMAD.MOV.U32 R2, RZ, RZ, 0x1 ;  /* 0x00000001ff027424 */ /* 0x000fc600078e00ff */
[----:B------:R-:W-:Y:S02]  /*10030*/  SEL R3, R0, R59, !P5 ;  /* 0x0000003b00037207 */ /* 0x000fe40006800000 */
[----:B------:R-:W-:Y:S02]  /*10040*/  SEL R59, R59, R0, !P5 ;  /* 0x000000003b3b7207 */ /* 0x000fe40006800000 */
[----:B------:R-:W-:Y:S01]  /*10050*/  PRMT R0, R2, 0x7610, R0 ;  /* 0x0000761002007816 */ /* 0x000fe20000000000 */
[----:B------:R2:W-:Y:S06]  /*10060*/  STL [R1+0x84], R3 ;  /* 0x0000840301007387 */ /* 0x0005ec0000100800 */
.L_x_220:
[----:B------:R3:W-:Y:S01]  /*10070*/  STL [R1+0x8c], R59 ;  /* 0x00008c3b01007387 */ /* 0x0007e20000100800 */
[----:B------:R-:W-:-:S13]  /*10080*/  LOP3.LUT P1, RZ, R0, 0xff, RZ, 0xc0, !PT ;  /* 0x000000ff00ff7812 */ /* 0x000fda000782c0ff */
[----:B---3--:R-:W-:Y:S05]  /*10090*/  @P1 BRA `(.L_x_223) ;  /* 0xffffff1000841947 */ /* 0x008fea000383ffff */
[----:B------:R-:W-:Y:S05]  /*100a0*/  EXIT ;  /* 0x000000000000794d */ /* 0x000fea0003800000 */
.L_x_7:
[----:B------:R-:W2:Y:S01]  /*100b0*/  LDL R22, [R1+0x80] ;  /* 0x0000800001167983 */ /* 0x000ea20000100800 */
[----:B0-----:R-:W-:-:S03]  /*100c0*/  ULDC.64 UR4, c[0x0][0x750] ;  /* 0x0001d40000047ab9 */ /* 0x001fc60000000a00 */
[----:B-1----:R-:W3:Y:S01]  /*100d0*/  LDL R23, [R1+0x7c] ;  /* 0x00007c0001177983 */ /* 0x002ee20000100800 */
[----:B------:R-:W-:Y:S01]  /*100e0*/  PRMT R4, RZ, 0x7610, R4 ;  /* 0x00007610ff047816 */ /* 0x000fe20000000004 */
[----:B------:R-:W-:Y:S02]  /*100f0*/  IMAD.MOV.U32 R5, RZ, RZ, -0x1 ;  /* 0xffffffffff057424 */ /* 0x000fe400078e00ff */
[----:B------:R-:W-:Y:S02]  /*10100*/  IMAD.MOV.U32 R7, RZ, RZ, -0x1 ;  /* 0xffffffffff077424 */ /* 0x000fe400078e00ff */
[----:B------:R-:W-:Y:S01]  /*10110*/  IMAD.MOV.U32 R6, RZ, RZ, -0x1 ;  /* 0xffffffffff067424 */ /* 0x000fe200078e00ff */
[----:B--2---:R-:W-:-:S04]  /*10120*/  ISETP.GE.U32.AND P0, PT, R22, UR4, PT ;  /* 0x0000000416007c0c */ /* 0x004fc8000bf06070 */
[----:B---3--:R-:W-:-:S13]  /*10130*/  ISETP.GE.U32.AND.EX P0, PT, R23, UR5, PT, P0 ;  /* 0x0000000517007c0c */ /* 0x008fda000bf06100 */
[----:B------:R-:W-:Y:S05]  /*10140*/  @P0 BRA `(.L_x_224) ;  /* 0x00000004002c0947 */ /* 0x000fea0003800000 */
[----:B------:R-:W0:Y:S01]  /*10150*/  LDC.64 R14, c[0x0][0x728] ;  /* 0x0001ca00ff0e7b82 */ /* 0x000e220000000a00 */
[----:B------:R-:W-:Y:S02]  /*10160*/  IMAD.MOV.U32 R8, RZ, RZ, R22 ;  /* 0x000000ffff087224 */ /* 0x000fe400078e0016 */
[----:B------:R-:W-:-:S05]  /*10170*/  IMAD.MOV.U32 R9, RZ, RZ, R23 ;  /* 0x000000ffff097224 */ /* 0x000fca00078e0017 */
[----:B------:R-:W1:Y:S08]  /*10180*/  LDC R10, c[0x0][0x730] ;  /* 0x0001cc00ff0a7b82 */ /* 0x000e700000000800 */
[----:B------:R-:W2:Y:S01]  /*10190*/  LDC.64 R16, c[0x0][0x720] ;  /* 0x0001c800ff107b82 */ /* 0x000ea20000000a00 */
[----:B0-----:R-:W-:-:S04]  /*101a0*/  ISETP.NE.U32.AND P0, PT, R14, RZ, PT ;  /* 0x000000ff0e00720c */ /* 0x001fc80003f05070 */
[----:B------:R-:W-:-:S13]  /*101b0*/  ISETP.NE.AND.EX P0, PT, R15, RZ, PT, P0 ;  /* 0x000000ff0f00720c */ /* 0x000fda0003f05300 */
[----:B-12---:R-:W-:Y:S05]  /*101c0*/  @!P0 BRA `(.L_x_225) ;  /* 0x0000000000288947 */ /* 0x006fea0003800000 */
[----:B------:R-:W0:Y:S02]  /*101d0*/  LDC R4, c[0x0][0x734] ;  /* 0x0001cd00ff047b82 */ /* 0x000e240000000800 */
[----:B0-----:R-:W-:-:S05]  /*101e0*/  IADD3 R9, P0, R22, R4, RZ ;  /* 0x0000000416097210 */ /* 0x001fca0007f1e0ff */
[----:B------:R-:W-:-:S04]  /*101f0*/  IMAD.X R13, RZ, RZ, R23, P0 ;  /* 0x000000ffff0d7224 */ /* 0x000fc800000e0617 */
[----:B------:R-:W-:-:S04]  /*10200*/  IMAD.WIDE.U32 R4, R13, R14, RZ ;  /* 0x0000000e0d047225 */ /* 0x000fc800078e00ff */
[----:B------:R-:W-:-:S04]  /*10210*/  IMAD.WIDE.U32 R6, P0, R9, R15, R4 ;  /* 0x0000000f09067225 */ /* 0x000fc80007800004 */
[----:B------:R-:W-:Y:S01]  /*10220*/  IMAD.WIDE.U32 R4, R9, R14, RZ ;  /* 0x0000000e09047225 */ /* 0x000fe200078e00ff */
[----:B------:R-:W-:-:S03]  /*10230*/  IADD3.X R9, RZ, RZ, RZ, P0, !PT ;  /* 0x000000ffff097210 */ /* 0x000fc600007fe4ff */
[----:B------:R-:W-:Y:S01]  /*10240*/  IMAD.MOV.U32 R8, RZ, RZ, R7 ;  /* 0x000000ffff087224 */ /* 0x000fe200078e0007 */
[----:B------:R-:W-:-:S05]  /*10250*/  IADD3 RZ, P0, R5, R6, RZ ;  /* 0x0000000605ff7210 */ /* 0x000fca0007f1e0ff */
[----:B------:R-:W-:-:S08]  /*10260*/  IMAD.WIDE.U32.X R8, R13, R15, R8, P0 ;  /* 0x0000000f0d087225 */ /* 0x000fd000000e0408 */
.L_x_225:
[----:B------:R-:W0:Y:S01]  /*10270*/  LDC.64 R20, c[0x0][0x740] ;  /* 0x0001d000ff147b82 */ /* 0x000e220000000a00 */
[-CC-:B------:R-:W-:Y:S02]  /*10280*/  SHF.R.U64 R14, R8, R10.reuse, R9.reuse ;  /* 0x0000000a080e7219 */ /* 0x180fe40000001209 */
[----:B------:R-:W-:Y:S02]  /*10290*/  SHF.R.U32.HI R4, RZ, R10, R9 ;  /* 0x0000000aff047219 */ /* 0x000fe40000011609 */
[----:B------:R-:W-:-:S03]  /*102a0*/  IADD3 R7, P0, RZ, -R14, RZ ;  /* 0x8000000eff077210 */ /* 0x000fc60007f1e0ff */
[----:B------:R-:W1:Y:S02]  /*102b0*/  LDC R8, c[0x0][0x718] ;  /* 0x0001c600ff087b82 */ /* 0x000e640000000800 */
[----:B------:R-:W-:Y:S02]  /*102c0*/  IMAD.X R5, RZ, RZ, ~R4, P0 ;  /* 0x000000ffff057224 */ /* 0x000fe400000e0e04 */
[----:B------:R-:W-:Y:S02]  /*102d0*/  IMAD.MOV.U32 R4, RZ, RZ, R22 ;  /* 0x000000ffff047224 */ /* 0x000fe400078e0016 */
[-C--:B------:R-:W-:Y:S02]  /*102e0*/  IMAD R6, R5, R16.reuse, RZ ;  /* 0x0000001005067224 */ /* 0x080fe400078e02ff */
[----:B------:R-:W2:Y:S01]  /*102f0*/  LDC R18, c[0x0][0x708] ;  /* 0x0001c200ff127b82 */ /* 0x000ea20000000800 */
[----:B------:R-:W-:Y:S02]  /*10300*/  IMAD.MOV.U32 R5, RZ, RZ, R23 ;  /* 0x000000ffff057224 */ /* 0x000fe400078e0017 */
[----:B------:R-:W-:-:S05]  /*10310*/  IMAD.WIDE.U32 R4, R7, R16, R4 ;  /* 0x0000001007047225 */ /* 0x000fca00078e0004 */
[----:B------:R-:W3:Y:S01]  /*10320*/  LDC R19, c[0x0][0x758] ;  /* 0x0001d600ff137b82 */ /* 0x000ee20000000800 */
[----:B------:R-:W-:Y:S01]  /*10330*/  IMAD R7, R7, R17, R6 ;  /* 0x0000001107077224 */ /* 0x000fe200078e0206 */
[----:B0-----:R-:W-:Y:S01]  /*10340*/  ISETP.NE.U32.AND P0, PT, R20, RZ, PT ;  /* 0x000000ff1400720c */ /* 0x001fe20003f05070 */
[----:B------:R-:W-:Y:S02]  /*10350*/  IMAD.MOV.U32 R6, RZ, RZ, -0x1 ;  /* 0xffffffffff067424 */ /* 0x000fe400078e00ff */
[----:B------:R-:W-:Y:S01]  /*10360*/  IMAD.IADD R5, R5, 0x1, R7 ;  /* 0x0000000105057824 */ /* 0x000fe200078e0207 */
[----:B------:R-:W-:Y:S02]  /*10370*/  ISETP.NE.AND.EX P0, PT, R21, RZ, PT, P0 ;  /* 0x000000ff1500720c */ /* 0x000fe40003f05300 */
[----:B------:R-:W0:Y:S02]  /*10380*/  LDC R17, c[0x0][0x700] ;  /* 0x0001c000ff117b82 */ /* 0x000e240000000800 */
[----:B-1----:R-:W-:-:S02]  /*10390*/  SHF.R.U64 R10, R4, R8, R5 ;  /* 0x00000008040a7219 */ /* 0x002fc40000001205 */
[----:B------:R-:W-:-:S04]  /*103a0*/  SHF.R.U32.HI R5, RZ, R8, R5 ;  /* 0x00000008ff057219 */ /* 0x000fc80000011605 */
[----:B------:R-:W1:Y:S01]  /*103b0*/  LDC R22, c[0x0][0x748] ;  /* 0x0001d200ff167b82 */ /* 0x000e620000000800 */
[-CC-:B--2---:R-:W-:Y:S02]  /*103c0*/  SHF.R.U64 R15, R10, R18.reuse, R5.reuse ;  /* 0x000000120a0f7219 */ /* 0x184fe40000001205 */
[----:B------:R-:W-:Y:S01]  /*103d0*/  SHF.R.U32.HI R4, RZ, R18, R5 ;  /* 0x00000012ff047219 */ /* 0x000fe20000011605 */
[----:B------:R-:W-:-:S04]  /*103e0*/  IMAD.MOV.U32 R18, RZ, RZ, 0x1 ;  /* 0x00000001ff127424 */ /* 0x000fc800078e00ff */
[----:B------:R-:W2:Y:S01]  /*103f0*/  LDC R23, c[0x0][0x738] ;  /* 0x0001ce00ff177b82 */ /* 0x000ea20000000800 */
[-C--:B---3--:R-:W-:Y:S02]  /*10400*/  SHF.L.U32 R6, R6, R19.reuse, RZ ;  /* 0x0000001306067219 */ /* 0x088fe400000006ff */
[-CC-:B------:R-:W-:Y:S02]  /*10410*/  SHF.R.U64 R16, R15, R19.reuse, R4.reuse ;  /* 0x000000130f107219 */ /* 0x180fe40000001204 */
[----:B------:R-:W-:Y:S02]  /*10420*/  SHF.R.U32.HI R5, RZ, R19, R4 ;  /* 0x00000013ff057219 */ /* 0x000fe40000011604 */
[----:B------:R-:W-:Y:S01]  /*10430*/  LOP3.LUT R24, RZ, R6, RZ, 0x33, !PT ;  /* 0x00000006ff187212 */ /* 0x000fe200078e33ff */
[----:B------:R-:W3:Y:S01]  /*10440*/  LDC R25, c[0x0][0x710] ;  /* 0x0001c400ff197b82 */ /* 0x000ee20000000800 */
[----:B------:R-:W-:Y:S01]  /*10450*/  MOV R4, R16 ;  /* 0x0000001000047202 */ /* 0x000fe20000000f00 */
        /* <DEDUP_REMOVED lines=11> */
.L_x_226:
[----:B-1----:R-:W-:Y:S01]  /*10510*/  SHF.R.U64 R4, R4, R22, R5 ;  /* 0x0000001604047219 */ /* 0x002fe20000001205 */
[----:B0-----:R-:W-:Y:S01]  /*10520*/  VIADD R7, R17, 0xffffffff ;  /* 0xffffffff11077836 */ /* 0x001fe20000000000 */
[----:B------:R-:W-:Y:S01]  /*10530*/  SHF.L.U32 R18, R18, R19, RZ ;  /* 0x0000001312127219 */ /* 0x000fe200000006ff */
[----:B------:R-:W-:Y:S01]  /*10540*/  @P5 IMAD R0, R11, R12, R2 ;  /* 0x0000000c0b005224 */ /* 0x000fe200078e0202 */
[----:B------:R-:W-:Y:S01]  /*10550*/  LOP3.LUT R3, R15, R24, RZ, 0xc0, !PT ;  /* 0x000000180f037212 */ /* 0x000fe200078ec0ff */
[----:B------:R-:W-:Y:S01]  /*10560*/  IMAD.MOV R5, RZ, RZ, -R4 ;  /* 0x000000ffff057224 */ /* 0x000fe200078e0a04 */
[----:B------:R-:W-:Y:S01]  /*10570*/  LOP3.LUT R7, R10, R7, RZ, 0xc0, !PT ;  /* 0x000000070a077212 */ /* 0x000fe200078ec0ff */
[----:B------:R-:W-:Y:S02]  /*10580*/  IMAD.MOV.U32 R6, RZ, RZ, R14 ;  /* 0x000000ffff067224 */ /* 0x000fe400078e000e */
[----:B------:R-:W-:Y:S02]  /*10590*/  IMAD R3, R18, R4, R3 ;  /* 0x0000000412037224 */ /* 0x000fe400078e0203 */
[----:B--2---:R-:W-:-:S02]  /*105a0*/  IMAD R2, R5, R23, R16 ;  /* 0x0000001705027224 */ /* 0x004fc400078e0210 */
[----:B---3--:R-:W-:Y:S02]  /*105b0*/  IMAD R0, R3, R25, R0 ;  /* 0x0000001903007224 */ /* 0x008fe400078e0200 */
[----:B------:R-:W-:Y:S02]  /*105c0*/  IMAD R5, R2, R17, R7 ;  /* 0x0000001102057224 */ /* 0x000fe400078e0207 */
[----:B------:R-:W-:-:S03]  /*105d0*/  IMAD.MOV.U32 R4, RZ, RZ, 0x1 ;  /* 0x00000001ff047424 */ /* 0x000fc600078e00ff */
[----:B------:R-:W-:Y:S02]  /*105e0*/  SEL R7, R5, R0, !P5 ;  /* 0x0000000005077207 */ /* 0x000fe40006800000 */
[----:B------:R-:W-:-:S07]  /*105f0*/  SEL R5, R0, R5, !P5 ;  /* 0x0000000500057207 */ /* 0x000fce0006800000 */
.L_x_224:
[----:B------:R-:W-:-:S08]  /*10600*/  NOP ;  /* 0x0000000000007918 */ /* 0x000fd00000000000 */
[----:B------:R-:W0:-:S00]  /*10610*/  USETMAXREG.DEALLOC.CTAPOOL 0x28 ;  /* 0x00000028000079c8 */ /* 0x000e0000080e0500 */
[----:B------:R-:W-:-:S13]  /*10620*/  ISETP.NE.AND P0, PT, RZ, UR8, PT ;  /* 0x00000008ff007c0c */ /* 0x000fda000bf05270 */
[----:B------:R-:W-:Y:S05]  /*10630*/  @P0 EXIT ;  /* 0x000000000000094d */ /* 0x000fea0003800000 */
[----:B0-----:R-:W-:Y:S01]  /*10640*/  LOP3.LUT P0, RZ, R4, 0xff, RZ, 0xc0, !PT ;  /* 0x000000ff04ff7812 */ /* 0x001fe2000780c0ff */
[----:B------:R-:W-:Y:S01]  /*10650*/  IMAD.MOV.U32 R8, RZ, RZ, RZ ;  /* 0x000000ffff087224 */ /* 0x000fe200078e00ff */
[----:B------:R-:W-:-:S11]  /*10660*/  MOV R0, 0x1 ;  /* 0x0000000100007802 */ /* 0x000fd60000000f00 */
[----:B------:R-:W-:Y:S05]  /*10670*/  @!P0 BRA `(.L_x_227) ;  /* 0x0000000c00a88947 */ /* 0x000fea0003800000 */
[----:B------:R-:W0:Y:S01]  /*10680*/  S2UR UR31, SR_CgaCtaId ;  /* 0x00000000001f79c3 */ /* 0x000e220000008800 */
[----:B------:R-:W-:Y:S01]  /*10690*/  ULDC UR4, c[0x0][0x28c] ;  /* 0x0000a30000047ab9 */ /* 0x000fe20000000800 */
[----:B------:R-:W-:Y:S01]  /*106a0*/  ULDC UR5, c[0x0][0x700] ;  /* 0x0001c00000057ab9 */ /* 0x000fe20000000800 */
[----:B------:R-:W-:Y:S01]  /*106b0*/  UIADD3 UR9, UR4, 0x7f, URZ ;  /* 0x0000007f04097890 */ /* 0x000fe2000fffe03f */
[----:B------:R-:W-:Y:S01]  /*106c0*/  BSSY B0, `(.L_x_227) ;  /* 0x00000e5000007945 */ /* 0x000fe20003800000 */
[----:B------:R-:W-:Y:S01]  /*106d0*/  ULDC UR7, c[0x0][0x758] ;  /* 0x0001d60000077ab9 */ /* 0x000fe20000000800 */
[----:B------:R-:W-:Y:S01]  /*106e0*/  UMOV UR10, 0x1 ;  /* 0x00000001000a7882 */ /* 0x000fe20000000000 */
[----:B------:R-:W-:Y:S01]  /*106f0*/  UIADD3 UR4, UR5, -0x1, URZ ;  /* 0xffffffff05047890 */ /* 0x000fe2000fffe03f */
[----:B------:R-:W-:Y:S01]  /*10700*/  IMAD.MOV.U32 R9, RZ, RZ, 0x1 ;  /* 0x00000001ff097424 */ /* 0x000fe200078e00ff */
[----:B------:R-:W-:Y:S01]  /*10710*/  UMOV UR8, 0xffffffff ;  /* 0xffffffff00087882 */ /* 0x000fe20000000000 */
[----:B------:R-:W-:Y:S01]  /*10720*/  USHF.L.U32 UR5, UR10, UR7, URZ ;  /* 0x000000070a057299 */ /* 0x000fe2000800063f */
[----:B------:R-:W-:Y:S01]  /*10730*/  IMAD.MOV.U32 R0, RZ, RZ, 0x1 ;  /* 0x00000001ff007424 */ /* 0x000fe200078e00ff */
[----:B------:R-:W-:Y:S01]  /*10740*/  USHF.R.S32.HI UR10, URZ, 0x1f, UR9 ;  /* 0x0000001f3f0a7899 */ /* 0x000fe20008011409 */
[----:B------:R-:W-:Y:S01]  /*10750*/  IMAD.MOV.U32 R8, RZ, RZ, RZ ;  /* 0x000000ffff087224 */ /* 0x000fe200078e00ff */
[----:B------:R-:W-:Y:S01]  /*10760*/  ULDC UR6, c[0x0][0xc] ;  /* 0x0000030000067ab9 */ /* 0x000fe20000000800 */
[----:B------:R-:W-:-:S02]  /*10770*/  USHF.L.U32 UR33, UR8, UR7, URZ ;  /* 0x0000000708217299 */ /* 0x000fc4000800063f */
[----:B------:R-:W-:Y:S01]  /*10780*/  ULEA.HI UR10, UR10, UR9, URZ, 0x7 ;  /* 0x000000090a0a7291 */ /* 0x000fe2000f8f383f */
[----:B------:R-:W-:Y:S01]  /*10790*/  ULDC UR7, c[0x0][0x10] ;  /* 0x0000040000077ab9 */ /* 0x000fe20000000800 */
[----:B------:R-:W-:Y:S01]  /*107a0*/  ULDC UR8, c[0x0][0x14] ;  /* 0x0000050000087ab9 */ /* 0x000fe20000000800 */
[----:B------:R-:W-:Y:S02]  /*107b0*/  UIMAD.WIDE.U32 UR6, UR6, UR7, URZ ;  /* 0x00000007060672a5 */ /* 0x000fe4000f8e003f */
[----:B------:R-:W-:Y:S02]  /*107c0*/  USHF.R.S32.HI UR32, URZ, 0x7, UR10 ;  /* 0x000000073f207899 */ /* 0x000fe4000801140a */
[----:B0-----:R-:W-:Y:S02]  /*107d0*/  USHF.L.U32 UR21, UR31, 0x6, URZ ;  /* 0x000000061f157899 */ /* 0x001fe4000800063f */
[----:B------:R-:W-:Y:S02]  /*107e0*/  USHF.L.U32 UR29, UR31, 0xc, URZ ;  /* 0x0000000c1f1d7899 */ /* 0x000fe4000800063f */
[----:B------:R-:W-:-:S02]  /*107f0*/  USHF.L.U32 UR30, UR31, 0x7, URZ ;  /* 0x000000071f1e7899 */ /* 0x000fc4000800063f */
[----:B------:R-:W-:Y:S02]  /*10800*/  USHF.L.U32 UR31, UR31, 0xa, URZ ;  /* 0x0000000a1f1f7899 */ /* 0x000fe4000800063f */
[----:B------:R-:W-:Y:S02]  /*10810*/  UIMAD.WIDE.U32 UR36, UR6, UR8, URZ ;  /* 0x00000008062472a5 */ /* 0x000fe4000f8e003f */
[----:B------:R-:W-:Y:S02]  /*10820*/  UIMAD UR34, UR7, UR8, URZ ;  /* 0x00000008072272a4 */ /* 0x000fe4000f8e023f */
[----:B------:R-:W-:Y:S02]  /*10830*/  ULOP3.LUT UR35, UR13, 0x2, URZ, 0xfc, !UPT ;  /* 0x000000020d237892 */ /* 0x000fe4000f8efc3f */
[----:B------:R-:W-:Y:S02]  /*10840*/  ULOP3.LUT UR21, UR21, 0x40, URZ, 0xc0, !UPT ;  /* 0x0000004015157892 */ /* 0x000fe4000f8ec03f */
[----:B------:R-:W-:-:S02]  /*10850*/  ULOP3.LUT UR29, UR29, 0x1000, URZ, 0xc0, !UPT ;  /* 0x000010001d1d7892 */ /* 0x000fc4000f8ec03f */
[----:B------:R-:W-:Y:S02]  /*10860*/  ULOP3.LUT UR30, UR30, 0x80, URZ, 0xc0, !UPT ;  /* 0x000000801e1e7892 */ /* 0x000fe4000f8ec03f */
[----:B------:R-:W-:Y:S02]  /*10870*/  ULOP3.LUT UR31, UR31, 0x400, URZ, 0xc0, !UPT ;  /* 0x000004001f1f7892 */ /* 0x000fe4000f8ec03f */
[----:B------:R-:W-:Y:S02]  /*10880*/  ULOP3.LUT UR33, URZ, UR33, URZ, 0x33, !UPT ;  /* 0x000000213f217292 */ /* 0x000fe4000f8e333f */
[----:B------:R-:W-:Y:S02]  /*10890*/  UIADD3 UR34, UR37, UR34, URZ ;  /* 0x0000002225227290 */ /* 0x000fe4000fffe03f */
[----:B------:R-:W-:Y:S01]  /*108a0*/  UIADD3 UR43, UR32, 0x1, URZ ;  /* 0x00000001202b7890 */ /* 0x000fe2000fffe03f */
[----:B------:R-:W-:-:S11]  /*108b0*/  ULDC.64 UR38, c[0x0][0x198] ;  /* 0x0000660000267ab9 */ /* 0x000fd60000000a00 */
.L_x_238:
[----:B------:R-:W-:-:S03]  /*108c0*/  UMOV UR6, 0xffffffff ;  /* 0xffffffff00067882 */ /* 0x000fc60000000000 */
[----:B------:R-:W-:Y:S05]  /*108d0*/  BRA.DIV UR6, `(.L_x_228) ;  /* 0x0000001206107947 */ /* 0x000fea000b800000 */
[----:B------:R-:W-:-:S13]  /*108e0*/  ELECT P0, URZ, PT ;  /* 0x00000000003f782f */ /* 0x000fda0003800000 */
.L_x_250:
[----:B------:R-:W0:Y:S01]  /*108f0*/  LDC R2, c[0x0][0x28c] ;  /* 0x0000a300ff027b82 */ /* 0x000e220000000800 */
[----:B------:R-:W-:Y:S01]  /*10900*/  BSSY B1, `(.L_x_229) ;  /* 0x0000048000017945 */ /* 0x000fe20003800000 */
[----:B0-----:R-:W-:-:S13]  /*10910*/  ISETP.LT.OR P0, PT, R2, 0x1, !P0 ;  /* 0x000000010200780c */ /* 0x001fda0004701670 */
[----:B------:R-:W-:Y:S05]  /*10920*/  @P0 BRA `(.L_x_230) ;  /* 0x0000000400140947 */ /* 0x000fea0003800000 */
[----:B------:R-:W-:Y:S01]  /*10930*/  IMAD.SHL.U32 R10, R7, 0x100, RZ ;  /* 0x00000100070a7824 */ /* 0x000fe200078e00ff */
[C---:B------:R-:W-:Y:S01]  /*10940*/  LEA R17, R5.reuse, UR30, 0x8 ;  /* 0x0000001e05117c11 */ /* 0x040fe2000f8e40ff */
[----:B------:R-:W-:Y:S01]  /*10950*/  IMAD.MOV.U32 R13, RZ, RZ, RZ ;  /* 0x000000ffff0d7224 */ /* 0x000fe200078e00ff */
[----:B------:R-:W-:Y:S01]  /*10960*/  LEA R7, R5, UR21, 0x7 ;  /* 0x0000001505077c11 */ /* 0x000fe2000f8e38ff */
[----:B------:R-:W-:Y:S01]  /*10970*/  IMAD.MOV.U32 R14, RZ, RZ, RZ ;  /* 0x000000ffff0e7224 */ /* 0x000fe200078e00ff */
[----:B------:R-:W-:Y:S01]  /*10980*/  MOV R15, UR43 ;  /* 0x0000002b000f7c02 */ /* 0x000fe20008000f00 */
[----:B------:R-:W-:Y:S02]  /*10990*/  IMAD.MOV.U32 R2, RZ, RZ, R0 ;  /* 0x000000ffff027224 */ /* 0x000fe400078e0000 */
[----:B------:R-:W-:Y:S02]  /*109a0*/  IMAD.MOV.U32 R3, RZ, RZ, R8 ;  /* 0x000000ffff037224 */ /* 0x000fe400078e0008 */
[----:B------:R-:W-:-:S07]  /*109b0*/  IMAD.MOV.U32 R16, RZ, RZ, RZ ;  /* 0x000000ffff107224 */ /* 0x000fce00078e00ff */
.L_x_233:
[----:B0-----:R-:W0:Y:S01]  /*109c0*/  S2R R5, SR_CgaCtaId ;  /* 0x0000000000057919 */ /* 0x001e220000008800 */
[----:B------:R-:W-:Y:S01]  /*109d0*/  MOV R4, 0x400 ;  /* 0x0000040000047802 */ /* 0x000fe20000000f00 */
[----:B------:R-:W1:Y:S03]  /*109e0*/  S2R R18, SR_TID.X ;  /* 0x0000000000127919 */ /* 0x000e660000002100 */
[----:B0-----:R-:W-:Y:S02]  /*109f0*/  LEA R12, R5, R4, 0x18 ;  /* 0x00000004050c7211 */ /* 0x001fe400078ec0ff */
[----:B------:R-:W-:Y:S02]  /*10a00*/  SHF.L.U32 R4, R2, 0x1f, RZ ;  /* 0x0000001f02047819 */ /* 0x000fe400000006ff */
[----:B-1----:R-:W-:Y:S01]  /*10a10*/  LOP3.LUT P1, RZ, R18, 0x7f, RZ, 0xc0, !PT ;  /* 0x0000007f12ff7812 */ /* 0x002fe2000782c0ff */
[----:B------:R-:W-:-:S04]  /*10a20*/  IMAD R11, R3, 0x8, R12 ;  /* 0x00000008030b7824 */ /* 0x000fc800078e020c */
[----:B------:R-:W0:Y:S08]  /*10a30*/  SYNCS.PHASECHK.TRANS64.TRYWAIT P0, [R11+URZ+0x28], R4 ;  /* 0x000028040b0075a7 */ /* 0x000e30000800017f */
[----:B------:R-:W1:Y:S01]  /*10a40*/  @!P1 LDC R5, c[0x0][0x640] ;  /* 0x00019000ff059b82 */ /* 0x000e620000000800 */
[----:B0-----:R-:W-:Y:S05]  /*10a50*/  @!P0 BRA `(.L_x_231) ;  /* 0x0000000c00d08947 */ /* 0x001fea0003800000 */
.L_x_251:
[----:B------:R-:W-:Y:S01]  /*10a60*/  UPRMT UR6, UR35, 0x9910, URZ ;  /* 0x0000991023067896 */ /* 0x000fe2000800003f */
[----:B-1----:R1:W-:Y:S03]  /*10a70*/  @!P1 SYNCS.ARRIVE.TRANS64 RZ, [R11+URZ], R5 ;  /* 0x000000050bff99a7 */ /* 0x0023e6000800003f */
[----:B------:R-:W-:-:S06]  /*10a80*/  UISETP.NE.AND UP0, UPT, UR6, 0x2, UPT ;  /* 0x000000020600788c */ /* 0x000fcc000bf05270 */
[----:B------:R-:W-:-:S13]  /*10a90*/  PLOP3.LUT P0, PT, PT, PT, UP0, 0x80, 0x0 ;  /* 0x000000000000781c */ /* 0x000fda0003f0f008 */
[----:B-1----:R-:W-:Y:S05]  /*10aa0*/  @P0 BRA `(.L_x_232) ;  /* 0x0000000000040947 */ /* 0x002fea0003800000 */
[----:B------:R-:W-:Y:S01]  /*10ab0*/  BPT.TRAP 0x1 ;  /* 0x000000040000795c */ /* 0x000fe20000300000 */
.L_x_232:
[----:B------:R-:W-:Y:S01]  /*10ac0*/  R2UR UR16, R3 ;  /* 0x00000000031072ca */ /* 0x000fe200000e0000 */
[----:B------:R-:W-:Y:S01]  /*10ad0*/  VIADD R15, R15, 0xffffffff ;  /* 0xffffffff0f0f7836 */ /* 0x000fe20000000000 */
[----:B------:R-:W-:Y:S01]  /*10ae0*/  R2UR UR9, R12 ;  /* 0x000000000c0972ca */ /* 0x000fe200000e0000 */
[----:B------:R-:W-:Y:S01]  /*10af0*/  IMAD R12, R3, 0x8000, R12 ;  /* 0x00008000030c7824 */ /* 0x000fe200078e020c */
[----:B------:R-:W-:Y:S01]  /*10b00*/  R2UR UR25, R11 ;  /* 0x000000000b1972ca */ /* 0x000fe200000e0000 */
[----:B------:R-:W-:Y:S01]  /*10b10*/  UIADD3 UR14, UP0, UR38, 0xf0, URZ ;  /* 0x000000f0260e7890 */ /* 0x000fe2000ff1e03f */
[----:B------:R-:W-:Y:S01]  /*10b20*/  R2UR UR28, R6 ;  /* 0x00000000061c72ca */ /* 0x000fe200000e0000 */
[----:B------:R-:W-:Y:S01]  /*10b30*/  UIADD3 UR22, UP1, UR38, 0x1f0, URZ ;  /* 0x000001f026167890 */ /* 0x000fe2000ff3e03f */
[----:B------:R-:W-:Y:S01]  /*10b40*/  R2UR UR8, R12 ;  /* 0x000000000c0872ca */ /* 0x000fe200000e0000 */
[----:B------:R-:W-:Y:S01]  /*10b50*/  UIADD3 UR40, UP2, UR38, 0x2f0, URZ ;  /* 0x000002f026287890 */ /* 0x000fe2000ff5e03f */
[----:B------:R-:W-:Y:S01]  /*10b60*/  R2UR UR26, R14 ;  /* 0x000000000e1a72ca */ /* 0x000fe200000e0000 */
[----:B------:R-:W-:Y:S01]  /*10b70*/  UIADD3.X UR15, URZ, UR39, URZ, UP0, !UPT ;  /* 0x000000273f0f7290 */ /* 0x000fe200087fe43f */
[----:B------:R-:W-:Y:S01]  /*10b80*/  R2UR UR27, R7 ;  /* 0x00000000071b72ca */ /* 0x000fe200000e0000 */
[----:B------:R-:W-:Y:S01]  /*10b90*/  ULEA UR24, UR16, UR29, 0xd ;  /* 0x0000001d10187291 */ /* 0x000fe2000f8e683f */
[----:B------:R-:W-:Y:S01]  /*10ba0*/  R2UR UR18, R17 ;  /* 0x00000000111272ca */ /* 0x000fe200000e0000 */
[----:B------:R-:W-:Y:S01]  /*10bb0*/  ULEA UR16, UR16, UR31, 0xb ;  /* 0x0000001f10107291 */ /* 0x000fe2000f8e583f */
[----:B------:R-:W-:Y:S01]  /*10bc0*/  R2UR UR19, R16 ;  /* 0x00000000101372ca */ /* 0x000fe200000e0000 */
[----:B------:R-:W-:Y:S01]  /*10bd0*/  UIADD3 UR24, UR9, 0x100, UR24 ;  /* 0x0000010009187890 */ /* 0x000fe2000fffe018 */
[----:B------:R-:W-:Y:S01]  /*10be0*/  R2UR UR10, R13 ;  /* 0x000000000d0a72ca */ /* 0x000fe200000e0000 */
[----:B------:R-:W-:Y:S01]  /*10bf0*/  UIADD3.X UR23, URZ, UR39, URZ, UP1, !UPT ;  /* 0x000000273f177290 */ /* 0x000fe20008ffe43f */
[----:B------:R-:W-:Y:S01]  /*10c00*/  R2UR UR11, R10 ;  /* 0x000000000a0b72ca */ /* 0x000fe200000e0000 */
[----:B------:R-:W-:Y:S01]  /*10c10*/  UIADD3 UR16, UR9, 0x32100, UR16 ;  /* 0x0003210009107890 */ /* 0x000fe2000fffe010 */
[----:B------:R-:W-:Y:S01]  /*10c20*/  ISETP.GT.AND P1, PT, R15, 0x1, PT ;  /* 0x000000010f00780c */ /* 0x000fe20003f24270 */
[----:B------:R-:W-:Y:S01]  /*10c30*/  VIADD R3, R3, 0x1 ;  /* 0x0000000103037836 */ /* 0x000fe20000000000 */
[----:B------:R-:W-:Y:S01]  /*10c40*/  UIADD3.X UR41, URZ, UR39, URZ, UP2, !UPT ;  /* 0x000000273f297290 */ /* 0x000fe200097fe43f */
[----:B------:R-:W-:Y:S01]  /*10c50*/  IADD3 R16, R16, 0x1, RZ ;  /* 0x0000000110107810 */ /* 0x000fe20007ffe0ff */
[----:B------:R-:W-:Y:S01]  /*10c60*/  UIADD3 UR8, UR8, 0xa100, URZ ;  /* 0x0000a10008087890 */ /* 0x000fe2000fffe03f */
[----:B------:R-:W-:Y:S01]  /*10c70*/  VIADD R14, R14, 0x40 ;  /* 0x000000400e0e7836 */ /* 0x000fe20000000000 */
[----:B------:R-:W-:Y:S01]  /*10c80*/  ISETP.NE.AND P0, PT, R3, 0x5, PT ;  /* 0x000000050300780c */ /* 0x000fe20003f05270 */
[----:B------:R-:W-:Y:S01]  /*10c90*/  UMOV UR42, 0x30000 ;  /* 0x00030000002a7882 */ /* 0x000fe20000000000 */
[----:B------:R-:W-:Y:S01]  /*10ca0*/  UMOV UR6, 0x0 ;  /* 0x0000000000067882 */ /* 0x000fe20000000000 */
[----:B------:R-:W-:Y:S01]  /*10cb0*/  UMOV UR7, 0x10000000 ;  /* 0x1000000000077882 */ /* 0x000fe20000000000 */
[----:B------:R-:W-:Y:S01]  /*10cc0*/  UMOV UR17, UR25 ;  /* 0x0000001900117c82 */ /* 0x000fe20008000000 */
[----:B------:R-:W-:Y:S01]  /*10cd0*/  UMOV UR20, UR28 ;  /* 0x0000001c00147c82 */ /* 0x000fe20008000000 */
[----:B------:R1:W-:Y:S01]  /*10ce0*/  UTMALDG.3D.MULTICAST [UR24], [UR14], UR42, desc[UR6] ;  /* 0x000006180e0073b4 */ /* 0x0003e2000801182a */
[----:B------:R-:W-:Y:S01]  /*10cf0*/  UMOV UR9, UR25 ;  /* 0x0000001900097c82 */ /* 0x000fe20008000000 */
[----:B------:R-:W-:Y:S01]  /*10d00*/  UMOV UR12, UR28 ;  /* 0x0000001c000c7c82 */ /* 0x000fe20008000000 */
[----:B------:R-:W-:Y:S01]  /*10d10*/  SEL R5, RZ, 0x1, P0 ;  /* 0x00000001ff057807 */ /* 0x000fe20000000000 */
[----:B------:R-:W-:Y:S01]  /*10d20*/  VIADD R13, R13, 0x80 ;  /* 0x000000800d0d7836 */ /* 0x000fe20000000000 */
[----:B------:R-:W-:-:S02]  /*10d30*/  SEL R3, R3, RZ, P0 ;  /* 0x000000ff03037207 */ /* 0x000fc40000000000 */
[----:B------:R-:W-:Y:S01]  /*10d40*/  LOP3.LUT R2, R2, R5, RZ, 0x3c, !PT ;  /* 0x0000000502027212 */ /* 0x000fe200078e3cff */
[----:B------:R1:W-:Y:S01]  /*10d50*/  UTMALDG.3D.MULTICAST [UR16], [UR22], UR42, desc[UR6] ;  /* 0x00000610160073b4 */ /* 0x0003e2000801182a */
[----:B------:R1:W-:Y:S02]  /*10d60*/  UTMALDG.3D [UR8], [UR40], desc[UR6] ;  /* 0x00000608280075b4 */ /* 0x0003e40008011000 */
[----:B-1----:R-:W-:Y:S05]  /*10d70*/  @P1 BRA `(.L_x_233) ;  /* 0xfffffffc00101947 */ /* 0x002fea000383ffff */
.L_x_230:
[----:B------:R-:W-:Y:S05]  /*10d80*/  BSYNC B1 ;  /* 0x0000000000017941 */ /* 0x000fea0003800000 */
.L_x_229:
[----:B------:R-:W2:Y:S01]  /*10d90*/  LDL.LU R18, [R1+0x7c] ;  /* 0x00007c0001127983 */ /* 0x000ea20000300800 */
[----:B------:R-:W-:Y:S01]  /*10da0*/  LOP3.LUT P1, RZ, R9, 0xff, RZ, 0xc0, !PT ;  /* 0x000000ff09ff7812 */ /* 0x000fe2000782c0ff */
[----:B------:R-:W-:Y:S01]  /*10db0*/  VIADD R8, R8, UR32 ;  /* 0x0000002008087c36 */ /* 0x000fe20008000000 */
[----:B------:R-:W-:Y:S01]  /*10dc0*/  ULDC.64 UR6, c[0x0][0x750] ;  /* 0x0001d40000067ab9 */ /* 0x000fe20000000a00 */
[----:B------:R-:W3:Y:S01]  /*10dd0*/  LDL.LU R12, [R1+0x80] ;  /* 0x00008000010c7983 */ /* 0x000ee20000300800 */
[----:B------:R-:W-:Y:S01]  /*10de0*/  IMAD.U32 R5, RZ, RZ, UR32 ;  /* 0x00000020ff057e24 */ /* 0x000fe2000f8e00ff */
[----:B------:R-:W-:Y:S01]  /*10df0*/  UISETP.GE.U32.AND UP0, UPT, UR32, 0x5, UPT ;  /* 0x000000052000788c */ /* 0x000fe2000bf06070 */
[----:B------:R-:W-:Y:S01]  /*10e00*/  ISETP.GT.U32.AND P0, PT, R8, 0x4, PT ;  /* 0x000000040800780c */ /* 0x000fe20003f04070 */
[----:B------:R-:W-:Y:S01]  /*10e10*/  BSSY B1, `(.L_x_234) ;  /* 0x000006d000017945 */ /* 0x000fe20003800000 */
[----:B------:R-:W-:Y:S01]  /*10e20*/  IMAD.MOV.U32 R7, RZ, RZ, -0x1 ;  /* 0xffffffffff077424 */ /* 0x000fe200078e00ff */
[----:B------:R-:W-:Y:S01]  /*10e30*/  PRMT R9, RZ, 0x7610, R9 ;  /* 0x00007610ff097816 */ /* 0x000fe20000000009 */
[----:B------:R-:W-:Y:S01]  /*10e40*/  IMAD.MOV.U32 R6, RZ, RZ, -0x1 ;  /* 0xffffffffff067424 */ /* 0x000fe200078e00ff */
[----:B------:R-:W-:-:S02]  /*10e50*/  ISETP.LT.U32.AND P0, PT, R5, 0x5, P0 ;  /* 0x000000050500780c */ /* 0x000fc40000701070 */
[----:B------:R-:W0:Y:S01]  /*10e60*/  @P1 S2R R3, SR_CgaCtaId ;  /* 0x0000000000031919 */ /* 0x000e220000008800 */
[----:B------:R-:W-:Y:S02]  /*10e70*/  @P1 MOV R2, 0x400 ;  /* 0x0000040000021802 */ /* 0x000fe40000000f00 */
[----:B------:R-:W-:Y:S02]  /*10e80*/  PLOP3.LUT P2, PT, PT, PT, UP0, 0x80, 0x0 ;  /* 0x000000000000781c */ /* 0x000fe40003f4f008 */
[----:B0-----:R-:W-:Y:S01]  /*10e90*/  @P1 LEA R4, R3, R2, 0x18 ;  /* 0x0000000203041211 */ /* 0x001fe200078ec0ff */
[----:B------:R-:W-:-:S03]  /*10ea0*/  IMAD.WIDE.U32 R2, R8, -0x33333333, RZ ;  /* 0xcccccccd08027825 */ /* 0x000fc600078e00ff */
[----:B------:R0:W-:Y:S02]  /*10eb0*/  @P1 SYNCS.ARRIVE.TRANS64.A1T0 RZ, [R4+URZ+0x68], RZ ;  /* 0x000068ff04ff19a7 */ /* 0x0001e4000810003f */
[----:B------:R-:W-:Y:S02]  /*10ec0*/  SHF.R.U32.HI R5, RZ, 0x2, R3 ;  /* 0x00000002ff057819 */ /* 0x000fe40000011603 */
[----:B------:R-:W-:Y:S02]  /*10ed0*/  SEL R3, RZ, 0x1, !P0 ;  /* 0x00000001ff037807 */ /* 0x000fe40004000000 */
[----:B------:R-:W-:Y:S01]  /*10ee0*/  PRMT R2, RZ, 0x7610, R2 ;  /* 0x00007610ff027816 */ /* 0x000fe20000000002 */
[----:B------:R-:W-:Y:S01]  /*10ef0*/  IMAD R8, R5, -0x5, R8 ;  /* 0xfffffffb05087824 */ /* 0x000fe200078e0208 */
[----:B------:R-:W-:-:S04]  /*10f00*/  LOP3.LUT R0, R0, R3, RZ, 0x3c, !PT ;  /* 0x0000000300007212 */ /* 0x000fc800078e3cff */
[----:B------:R-:W-:Y:S01]  /*10f10*/  @P2 LOP3.LUT R0, R0, 0x1, R5, 0x78, !PT ;  /* 0x0000000100002812 */ /* 0x000fe200078e7805 */
[----:B------:R-:W-:Y:S01]  /*10f20*/  IMAD.MOV.U32 R5, RZ, RZ, -0x1 ;  /* 0xffffffffff057424 */ /* 0x000fe200078e00ff */
[----:B---3--:R-:W-:-:S04]  /*10f30*/  IADD3 R12, P1, R12, UR36, RZ ;  /* 0x000000240c0c7c10 */ /* 0x008fc8000ff3e0ff */
[----:B--2---:R-:W-:Y:S01]  /*10f40*/  IADD3.X R18, R18, UR34, RZ, P1, !PT ;  /* 0x0000002212127c10 */ /* 0x004fe20008ffe4ff */
[----:B------:R0:W-:Y:S01]  /*10f50*/  STL [R1+0x80], R12 ;  /* 0x0000800c01007387 */ /* 0x0001e20000100800 */
[----:B------:R-:W-:-:S03]  /*10f60*/  ISETP.GE.U32.AND P0, PT, R12, UR6, PT ;  /* 0x000000060c007c0c */ /* 0x000fc6000bf06070 */
[----:B------:R0:W-:Y:S01]  /*10f70*/  STL [R1+0x7c], R18 ;  /* 0x00007c1201007387 */ /* 0x0001e20000100800 */
[----:B------:R-:W-:-:S13]  /*10f80*/  ISETP.GE.U32.AND.EX P0, PT, R18, UR7, PT, P0 ;  /* 0x0000000712007c0c */ /* 0x000fda000bf06100 */
[----:B0-----:R-:W-:Y:S05]  /*10f90*/  @P0 BRA `(.L_x_235) ;  /* 0x0000000400500947 */ /* 0x001fea0003800000 */
[----:B------:R-:W-:Y:S01]  /*10fa0*/  ULDC.64 UR6, c[0x0][0x728] ;  /* 0x0001ca0000067ab9 */ /* 0x000fe20000000a00 */
[----:B------:R-:W0:Y:S01]  /*10fb0*/  S2R R11, SR_CTAID.X ;  /* 0x00000000000b7919 */ /* 0x000e220000002500 */
[----:B------:R-:W-:Y:S01]  /*10fc0*/  ISETP.NE.U32.AND P0, PT, RZ, UR6, PT ;  /* 0x00000006ff007c0c */ /* 0x000fe2000bf05070 */
[----:B------:R-:W-:Y:S01]  /*10fd0*/  ULDC UR9, c[0x0][0x730] ;  /* 0x0001cc0000097ab9 */ /* 0x000fe20000000800 */
[----:B------:R-:W-:Y:S01]  /*10fe0*/  MOV R2, R12 ;  /* 0x0000000c00027202 */ /* 0x000fe20000000f00 */
[----:B------:R-:W1:Y:S01]  /*10ff0*/  S2R R10, SR_CTAID.Y ;  /* 0x00000000000a7919 */ /* 0x000e620000002600 */
[----:B------:R-:W-:Y:S01]  /*11000*/  ISETP.NE.AND.EX P0, PT, RZ, UR7, PT, P0 ;  /* 0x00000007ff007c0c */ /* 0x000fe2000bf05300 */
[----:B------:R-:W-:-:S12]  /*11010*/  IMAD.MOV.U32 R3, RZ, RZ, R18 ;  /* 0x000000ffff037224 */ /* 0x000fd800078e0012 */
[----:B------:R-:W-:Y:S05]  /*11020*/  @!P0 BRA `(.L_x_236) ;  /* 0x0000000000288947 */ /* 0x000fea0003800000 */
[----:B------:R-:W-:Y:S02]  /*11030*/  ULDC UR8, c[0x0][0x734] ;  /* 0x0001cd0000087ab9 */ /* 0x000fe40000000800 */
[----:B------:R-:W-:-:S05]  /*11040*/  IADD3 R7, P0, R12, UR8, RZ ;  /* 0x000000080c077c10 */ /* 0x000fca000ff1e0ff */
[----:B------:R-:W-:-:S04]  /*11050*/  IMAD.X R13, RZ, RZ, R18, P0 ;  /* 0x000000ffff0d7224 */ /* 0x000fc800000e0612 */
[----:B------:R-:W-:-:S04]  /*11060*/  IMAD.WIDE.U32 R4, R13, UR6, RZ ;  /* 0x000000060d047c25 */ /* 0x000fc8000f8e00ff */
[----:B------:R-:W-:-:S04]  /*11070*/  IMAD.WIDE.U32 R4, P0, R7, UR7, R4 ;  /* 0x0000000707047c25 */ /* 0x000fc8000f800004 */
[----:B------:R-:W-:-:S04]  /*11080*/  IMAD.WIDE.U32 R6, R7, UR6, RZ ;  /* 0x0000000607067c25 */ /* 0x000fc8000f8e00ff */
[----:B------:R-:W-:Y:S01]  /*11090*/  IMAD.X R3, RZ, RZ, RZ, P0 ;  /* 0x000000ffff037224 */ /* 0x000fe200000e06ff */
[----:B------:R-:W-:Y:S01]  /*110a0*/  IADD3 RZ, P0, R7, R4, RZ ;  /* 0x0000000407ff7210 */ /* 0x000fe20007f1e0ff */
[----:B------:R-:W-:-:S04]  /*110b0*/  IMAD.MOV.U32 R2, RZ, RZ, R5 ;  /* 0x000000ffff027224 */ /* 0x000fc800078e0005 */
[----:B------:R-:W-:-:S08]  /*110c0*/  IMAD.WIDE.U32.X R2, R13, UR7, R2, P0 ;  /* 0x000000070d027c25 */ /* 0x000fd000080e0402 */
.L_x_236:
[--C-:B------:R-:W-:Y:S01]  /*110d0*/  SHF.R.U64 R6, R2, UR9, R3.reuse ;  /* 0x0000000902067c19 */ /* 0x100fe20008001203 */
[----:B------:R-:W-:Y:S01]  /*110e0*/  ULDC.64 UR6, c[0x0][0x720] ;  /* 0x0001c80000067ab9 */ /* 0x000fe20000000a00 */
[----:B------:R-:W-:Y:S01]  /*110f0*/  SHF.R.U32.HI R2, RZ, UR9, R3 ;  /* 0x00000009ff027c19 */ /* 0x000fe20008011603 */
[----:B------:R-:W-:Y:S01]  /*11100*/  IMAD.MOV.U32 R3, RZ, RZ, R18 ;  /* 0x000000ffff037224 */ /* 0x000fe200078e0012 */
[----:B------:R-:W-:Y:S01]  /*11110*/  IADD3 R5, P0, RZ, -R6, RZ ;  /* 0x80000006ff057210 */ /* 0x000fe20007f1e0ff */
[----:B------:R-:W2:Y:S01]  /*11120*/  LDC R16, c[0x0][0x144] ;  /* 0x00005100ff107b82 */ /* 0x000ea20000000800 */
[----:B0-----:R-:W-:Y:S01]  /*11130*/  I2FP.F32.U32 R7, R11 ;  /* 0x0000000b00077245 */ /* 0x001fe20000201000 */
[----:B------:R-:W-:Y:S01]  /*11140*/  ULDC.64 UR10, c[0x0][0x740] ;  /* 0x0001d000000a7ab9 */ /* 0x000fe20000000a00 */
[----:B------:R-:W-:Y:S01]  /*11150*/  ULDC UR8, c[0x0][0x708] ;  /* 0x0001c20000087ab9 */ /* 0x000fe20000000800 */
[----:B------:R-:W-:Y:S01]  /*11160*/  IMAD.X R2, RZ, RZ, ~R2, P0 ;  /* 0x000000ffff027224 */ /* 0x000fe200000e0e02 */
[----:B------:R-:W-:-:S03]  /*11170*/  ISETP.NE.U32.AND P0, PT, RZ, UR10, PT ;  /* 0x0000000aff007c0c */ /* 0x000fc6000bf05070 */
[----:B------:R-:W-:Y:S01]  /*11180*/  IMAD R4, R2, UR6, RZ ;  /* 0x0000000602047c24 */ /* 0x000fe2000f8e02ff */
[----:B------:R-:W0:Y:S01]  /*11190*/  LDC R13, c[0x0][0x148] ;  /* 0x00005200ff0d7b82 */ /* 0x000e220000000800 */
[----:B------:R-:W-:Y:S01]  /*111a0*/  IMAD.MOV.U32 R2, RZ, RZ, R12 ;  /* 0x000000ffff027224 */ /* 0x000fe200078e000c */
[----:B------:R-:W-:-:S03]  /*111b0*/  ISETP.NE.AND.EX P0, PT, RZ, UR11, PT, P0 ;  /* 0x0000000bff007c0c */ /* 0x000fc6000bf05300 */
[----:B------:R-:W-:Y:S01]  /*111c0*/  IMAD.WIDE.U32 R2, R5, UR6, R2 ;  /* 0x0000000605027c25 */ /* 0x000fe2000f8e0002 */
[----:B------:R-:W-:-:S03]  /*111d0*/  ULDC UR6, c[0x0][0x150] ;  /* 0x0000540000067ab9 */ /* 0x000fc60000000800 */
[----:B------:R-:W-:Y:S02]  /*111e0*/  IMAD R5, R5, UR7, R4 ;  /* 0x0000000705057c24 */ /* 0x000fe4000f8e0204 */
[----:B------:R-:W-:Y:S01]  /*111f0*/  FMUL R4, R7, UR6 ;  /* 0x0000000607047c20 */ /* 0x000fe20008400000 */
[----:B------:R-:W-:Y:S01]  /*11200*/  ULDC UR6, c[0x0][0x718] ;  /* 0x0001c60000067ab9 */ /* 0x000fe20000000800 */
[----:B------:R-:W-:Y:S01]  /*11210*/  ULDC UR7, c[0x0][0x154] ;  /* 0x0000550000077ab9 */ /* 0x000fe20000000800 */
[----:B------:R-:W-:-:S03]  /*11220*/  IADD3 R3, R3, R5, RZ ;  /* 0x0000000503037210 */ /* 0x000fc60007ffe0ff */
[----:B------:R-:W3:Y:S01]  /*11230*/  F2I.U32.TRUNC.NTZ R4, R4 ;  /* 0x0000000400047305 */ /* 0x000ee2000020f000 */
[----:B------:R-:W-:Y:S02]  /*11240*/  SHF.R.U64 R7, R2, UR6, R3 ;  /* 0x0000000602077c19 */ /* 0x000fe40008001203 */
[----:B-1----:R-:W-:-:S05]  /*11250*/  I2FP.F32.U32 R2, R10 ;  /* 0x0000000a00027245 */ /* 0x002fca0000201000 */
[----:B------:R-:W-:Y:S01]  /*11260*/  FMUL R5, R2, UR7 ;  /* 0x0000000702057c20 */ /* 0x000fe20008400000 */
[----:B------:R-:W-:Y:S01]  /*11270*/  SHF.R.U32.HI R2, RZ, UR6, R3 ;  /* 0x00000006ff027c19 */ /* 0x000fe20008011603 */
[----:B------:R-:W-:Y:S02]  /*11280*/  ULDC UR6, c[0x0][0x758] ;  /* 0x0001d60000067ab9 */ /* 0x000fe40000000800 */
[----:B------:R1:W4:Y:S01]  /*11290*/  F2I.U32.TRUNC.NTZ R15, R5 ;  /* 0x00000005000f7305 */ /* 0x000322000020f000 */
[--C-:B------:R-:W-:Y:S02]  /*112a0*/  SHF.R.U64 R14, R7, UR8, R2.reuse ;  /* 0x00000008070e7c19 */ /* 0x100fe40008001202 */
[----:B------:R-:W-:Y:S01]  /*112b0*/  SHF.R.U32.HI R3, RZ, UR8, R2 ;  /* 0x00000008ff037c19 */ /* 0x000fe20008011602 */
[----:B---3--:R-:W-:-:S03]  /*112c0*/  IMAD.MOV R2, RZ, RZ, -R4 ;  /* 0x000000ffff027224 */ /* 0x008fc600078e0a04 */
[----:B------:R-:W-:Y:S01]  /*112d0*/  SHF.R.U64 R12, R14, UR6, R3 ;  /* 0x000000060e0c7c19 */ /* 0x000fe20008001203 */
[----:B--2---:R-:W-:Y:S01]  /*112e0*/  IMAD R17, R16, R2, R11 ;  /* 0x0000000210117224 */ /* 0x004fe200078e020b */
[----:B------:R-:W-:-:S03]  /*112f0*/  SHF.R.U32.HI R4, RZ, UR6, R3 ;  /* 0x00000006ff047c19 */ /* 0x000fc60008011603 */
[----:B------:R-:W-:Y:S02]  /*11300*/  IMAD.MOV.U32 R2, RZ, RZ, R12 ;  /* 0x000000ffff027224 */ /* 0x000fe400078e000c */
[----:B------:R-:W-:Y:S01]  /*11310*/  IMAD.MOV.U32 R3, RZ, RZ, R4 ;  /* 0x000000ffff037224 */ /* 0x000fe200078e0004 */
[----:B-1--4-:R-:W-:Y:S06]  /*11320*/  @!P0 BRA `(.L_x_237) ;  /* 0x0000000000288947 */ /* 0x012fec0003800000 */
[----:B------:R-:W-:Y:S02]  /*11330*/  ULDC UR6, c[0x0][0x74c] ;  /* 0x0001d30000067ab9 */ /* 0x000fe40000000800 */
[----:B------:R-:W-:-:S05]  /*11340*/  IADD3 R3, P0, R12, UR6, RZ ;  /* 0x000000060c037c10 */ /* 0x000fca000ff1e0ff */
[----:B------:R-:W-:-:S04]  /*11350*/  IMAD.X R11, RZ, RZ, R4, P0 ;  /* 0x000000ffff0b7224 */ /* 0x000fc800000e0604 */
[----:B------:R-:W-:-:S04]  /*11360*/  IMAD.WIDE.U32 R4, R11, UR10, RZ ;  /* 0x0000000a0b047c25 */ /* 0x000fc8000f8e00ff */
[----:B------:R-:W-:-:S04]  /*11370*/  IMAD.WIDE.U32 R4, P0, R3, UR11, R4 ;  /* 0x0000000b03047c25 */ /* 0x000fc8000f800004 */
[----:B------:R-:W-:-:S04]  /*11380*/  IMAD.WIDE.U32 R2, R3, UR10, RZ ;  /* 0x0000000a03027c25 */ /* 0x000fc8000f8e00ff */
[----:B------:R-:W-:Y:S01]  /*11390*/  IMAD.MOV.U32 R2, RZ, RZ, R5 ;  /* 0x000000ffff027224 */ /* 0x000fe200078e0005 */
[----:B------:R-:W-:Y:S01]  /*113a0*/  IADD3 RZ, P1, R3, R4, RZ ;  /* 0x0000000403ff7210 */ /* 0x000fe20007f3e0ff */
[----:B------:R-:W-:-:S04]  /*113b0*/  IMAD.X R3, RZ, RZ, RZ, P0 ;  /* 0x000000ffff037224 */ /* 0x000fc800000e06ff */
[----:B------:R-:W-:-:S08]  /*113c0*/  IMAD.WIDE.U32.X R2, R11, UR11, R2, P1 ;  /* 0x0000000b0b027c25 */ /* 0x000fd000088e0402 */
.L_x_237:
[----:B------:R-:W-:Y:S01]  /*113d0*/  ULDC UR6, c[0x0][0x748] ;  /* 0x0001d20000067ab9 */ /* 0x000fe20000000800 */
[----:B------:R-:W-:Y:S01]  /*113e0*/  IMAD.MOV R15, RZ, RZ, -R15 ;  /* 0x000000ffff0f7224 */ /* 0x000fe200078e0a0f */
[----:B------:R-:W-:Y:S01]  /*113f0*/  SHF.R.U64 R3, R2, UR6, R3 ;  /* 0x0000000602037c19 */ /* 0x000fe20008001203 */
[----:B------:R-:W-:Y:S01]  /*11400*/  ULDC UR6, c[0x0][0x738] ;  /* 0x0001ce0000067ab9 */ /* 0x000fe20000000800 */
[----:B------:R-:W-:Y:S01]  /*11410*/  LOP3.LUT R2, R14, UR33, RZ, 0xc0, !PT ;  /* 0x000000210e027c12 */ /* 0x000fe2000f8ec0ff */
[----:B0-----:R-:W-:Y:S01]  /*11420*/  @P5 IMAD R17, R13, R15, R10 ;  /* 0x0000000f0d115224 */ /* 0x001fe200078e020a */
[----:B------:R-:W-:Y:S01]  /*11430*/  IADD3 R5, -R3, RZ, RZ ;  /* 0x000000ff03057210 */ /* 0x000fe20007ffe1ff */
[----:B------:R-:W-:Y:S01]  /*11440*/  ULDC UR7, c[0x0][0x710] ;  /* 0x0001c40000077ab9 */ /* 0x000fe20000000800 */
[----:B------:R-:W-:Y:S01]  /*11450*/  LOP3.LUT R7, R7, UR4, RZ, 0xc0, !PT ;  /* 0x0000000407077c12 */ /* 0x000fe2000f8ec0ff */
[----:B------:R-:W-:Y:S02]  /*11460*/  IMAD R2, R3, UR5, R2 ;  /* 0x0000000503027c24 */ /* 0x000fe4000f8e0202 */
[----:B------:R-:W-:Y:S01]  /*11470*/  IMAD R12, R5, UR6, R12 ;  /* 0x00000006050c7c24 */ /* 0x000fe2000f8e020c */
[----:B------:R-:W-:Y:S01]  /*11480*/  ULDC UR6, c[0x0][0x700] ;  /* 0x0001c00000067ab9 */ /* 0x000fe20000000800 */
[----:B------:R-:W-:-:S02]  /*11490*/  IMAD R5, R2, UR7, R17 ;  /* 0x0000000702057c24 */ /* 0x000fc4000f8e0211 */
[----:B------:R-:W-:Y:S02]  /*114a0*/  IMAD R12, R12, UR6, R7 ;  /* 0x000000060c0c7c24 */ /* 0x000fe4000f8e0207 */
[----:B------:R-:W-:-:S03]  /*114b0*/  IMAD.MOV.U32 R2, RZ, RZ, 0x1 ;  /* 0x00000001ff027424 */ /* 0x000fc600078e00ff */
[----:B------:R-:W-:Y:S02]  /*114c0*/  SEL R7, R12, R5, !P5 ;  /* 0x000000050c077207 */ /* 0x000fe40006800000 */
[----:B------:R-:W-:-:S07]  /*114d0*/  SEL R5, R5, R12, !P5 ;  /* 0x0000000c05057207 */ /* 0x000fce0006800000 */
.L_x_235:
[----:B------:R-:W-:Y:S05]  /*114e0*/  BSYNC B1 ;  /* 0x0000000000017941 */ /* 0x000fea0003800000 */
.L_x_234:
[----:B------:R-:W-:-:S13]  /*114f0*/  LOP3.LUT P0, RZ, R2, 0xff, RZ, 0xc0, !PT ;  /* 0x000000ff02ff7812 */ /* 0x000fda000780c0ff */
[----:B------:R-:W-:Y:S05]  /*11500*/  @P0 BRA `(.L_x_238) ;  /* 0xfffffff000ec0947 */ /* 0x000fea000383ffff */
[----:B------:R-:W-:Y:S05]  /*11510*/  BSYNC B0 ;  /* 0x0000000000007941 */ /* 0x000fea0003800000 */
.L_x_227:
[----:B------:R-:W-:-:S03]  /*11520*/  UMOV UR6, 0xffffffff ;  /* 0xffffffff00067882 */ /* 0x000fc60000000000 */
[----:B------:R-:W-:Y:S05]  /*11530*/  BRA.DIV UR6, `(.L_x_239) ;  /* 0x00000006062c7947 */ /* 0x000fea000b800000 */
[----:B------:R-:W-:-:S13]  /*11540*/  ELECT P0, URZ, PT ;  /* 0x00000000003f782f */ /* 0x000fda0003800000 */
.L_x_254:
[----:B------:R-:W-:Y:S04]  /*11550*/  BSSY B0, `(.L_x_240) ;  /* 0x0000035000007945 */ /* 0x000fe80003800000 */
[----:B------:R-:W-:Y:S05]  /*11560*/  @!P0 BRA `(.L_x_241) ;  /* 0x0000000000cc8947 */ /* 0x000fea0003800000 */
[----:B------:R-:W-:-:S04]  /*11570*/  ULOP3.LUT UR6, UR13, 0x2, URZ, 0xfc, !UPT ;  /* 0x000000020d067892 */ /* 0x000fc8000f8efc3f */
[----:B------:R-:W-:-:S06]  /*11580*/  UISETP.NE.AND UP0, UPT, UR6, 0x3, UPT ;  /* 0x000000030600788c */ /* 0x000fcc000bf05270 */
[----:B------:R-:W-:-:S13]  /*11590*/  PLOP3.LUT P0, PT, PT, PT, UP0, 0x80, 0x0 ;  /* 0x000000000000781c */ /* 0x000fda0003f0f008 */
[----:B------:R-:W-:Y:S05]  /*115a0*/  @!P0 BRA `(.L_x_242) ;  /* 0x0000000000048947 */ /* 0x000fea0003800000 */
[----:B------:R-:W-:Y:S01]  /*115b0*/  BPT.TRAP 0x1 ;  /* 0x000000040000795c */ /* 0x000fe20000300000 */
.L_x_242:
[----:B------:R-:W0:Y:S01]  /*115c0*/  S2R R3, SR_CgaCtaId ;  /* 0x0000000000037919 */ /* 0x000e220000008800 */
[----:B------:R-:W-:-:S04]  /*115d0*/  MOV R2, 0x400 ;  /* 0x0000040000027802 */ /* 0x000fc80000000f00 */
[----:B0-----:R-:W-:Y:S02]  /*115e0*/  LEA R3, R3, R2, 0x18 ;  /* 0x0000000203037211 */ /* 0x001fe400078ec0ff */
[----:B------:R-:W-:-:S03]  /*115f0*/  SHF.L.U32 R2, R0, 0x1f, RZ ;  /* 0x0000001f00027819 */ /* 0x000fc600000006ff */
[----:B------:R-:W-:-:S04]  /*11600*/  VIADD R3, R3, 0x28 ;  /* 0x0000002803037836 */ /* 0x000fc80000000000 */
[C---:B------:R-:W-:Y:S02]  /*11610*/  IMAD R7, R8.reuse, 0x8, R3 ;  /* 0x0000000808077824 */ /* 0x040fe400078e0203 */
[----:B------:R-:W-:Y:S02]  /*11620*/  VIADD R8, R8, 0x1 ;  /* 0x0000000108087836 */ /* 0x000fe40000000000 */
[----:B------:R-:W0:Y:S03]  /*11630*/  SYNCS.PHASECHK.TRANS64.TRYWAIT P0, [R7+URZ], R2 ;  /* 0x00000002070075a7 */ /* 0x000e26000800017f */
[----:B------:R-:W-:-:S04]  /*11640*/  ISETP.NE.AND P1, PT, R8, 0x5, PT ;  /* 0x000000050800780c */ /* 0x000fc80003f25270 */
[----:B------:R-:W-:Y:S02]  /*11650*/  SEL R5, RZ, 0x1, P1 ;  /* 0x00000001ff057807 */ /* 0x000fe40000800000 */
[----:B------:R-:W-:Y:S02]  /*11660*/  SEL R8, R8, RZ, P1 ;  /* 0x000000ff08087207 */ /* 0x000fe40000800000 */
[----:B------:R-:W-:-:S03]  /*11670*/  LOP3.LUT R5, R0, R5, RZ, 0x3c, !PT ;  /* 0x0000000500057212 */ /* 0x000fc600078e3cff */
[----:B------:R-:W-:Y:S01]  /*11680*/  IMAD R9, R8, 0x8, R3 ;  /* 0x0000000808097824 */ /* 0x000fe200078e0203 */
[----:B------:R-:W-:Y:S01]  /*11690*/  SHF.L.U32 R4, R5, 0x1f, RZ ;  /* 0x0000001f05047819 */ /* 0x000fe200000006ff */
[----:B0-----:R-:W-:Y:S06]  /*116a0*/  @!P0 BRA `(.L_x_243) ;  /* 0x0000000000f08947 */ /* 0x001fec0003800000 */
.L_x_255:
[----:B------:R-:W1:Y:S01]  /*116b0*/  SYNCS.PHASECHK.TRANS64.TRYWAIT P0, [R9+URZ], R4 ;  /* 0x00000004090075a7 */ /* 0x000e62000800017f */
[----:B------:R-:W-:-:S05]  /*116c0*/  VIADD R0, R8, 0x1 ;  /* 0x0000000108007836 */ /* 0x000fca0000000000 */
[----:B------:R-:W-:-:S04]  /*116d0*/  ISETP.NE.AND P1, PT, R0, 0x5, PT ;  /* 0x000000050000780c */ /* 0x000fc80003f25270 */
[----:B0-----:R-:W-:Y:S02]  /*116e0*/  SEL R2, RZ, 0x1, P1 ;  /* 0x00000001ff027807 */ /* 0x001fe40000800000 */
[----:B------:R-:W-:Y:S02]  /*116f0*/  SEL R0, R0, RZ, P1 ;  /* 0x000000ff00007207 */ /* 0x000fe40000800000 */
[----:B------:R-:W-:-:S03]  /*11700*/  LOP3.LUT R7, R5, R2, RZ, 0x3c, !PT ;  /* 0x0000000205077212 */ /* 0x000fc600078e3cff */
[----:B------:R-:W-:Y:S01]  /*11710*/  IMAD R6, R0, 0x8, R3 ;  /* 0x0000000800067824 */ /* 0x000fe200078e0203 */
[----:B------:R-:W-:Y:S01]  /*11720*/  SHF.L.U32 R5, R7, 0x1f, RZ ;  /* 0x0000001f07057819 */ /* 0x000fe200000006ff */
[----:B-1----:R-:W-:Y:S06]  /*11730*/  @!P0 BRA `(.L_x_244) ;  /* 0x0000000000e08947 */ /* 0x002fec0003800000 */
.L_x_256:
[----:B------:R-:W1:Y:S01]  /*11740*/  SYNCS.PHASECHK.TRANS64.TRYWAIT P0, [R6+URZ], R5 ;  /* 0x00000005060075a7 */ /* 0x000e62000800017f */
[----:B------:R-:W-:-:S04]  /*11750*/  IADD3 R0, R0, 0x1, RZ ;  /* 0x0000000100007810 */ /* 0x000fc80007ffe0ff */
[----:B------:R-:W-:-:S04]  /*11760*/  ISETP.NE.AND P1, PT, R0, 0x5, PT ;  /* 0x000000050000780c */ /* 0x000fc80003f25270 */
[----:B------:R-:W-:Y:S02]  /*11770*/  SEL R2, RZ, 0x1, P1 ;  /* 0x00000001ff027807 */ /* 0x000fe40000800000 */
[----:B------:R-:W-:Y:S02]  /*11780*/  SEL R0, R0, RZ, P1 ;  /* 0x000000ff00007207 */ /* 0x000fe40000800000 */
[----:B------:R-:W-:-:S03]  /*11790*/  LOP3.LUT R7, R7, R2, RZ, 0x3c, !PT ;  /* 0x0000000207077212 */ /* 0x000fc600078e3cff */
[----:B0-----:R-:W-:Y:S01]  /*117a0*/  IMAD R9, R0, 0x8, R3 ;  /* 0x0000000800097824 */ /* 0x001fe200078e0203 */
[----:B------:R-:W-:Y:S01]  /*117b0*/  SHF.L.U32 R4, R7, 0x1f, RZ ;  /* 0x0000001f07047819 */ /* 0x000fe200000006ff */
[----:B-1----:R-:W-:Y:S06]  /*117c0*/  @!P0 BRA `(.L_x_245) ;  /* 0x0000000000d08947 */ /* 0x002fec0003800000 */
.L_x_257:
[----:B------:R-:W1:Y:S01]  /*117d0*/  SYNCS.PHASECHK.TRANS64.TRYWAIT P0, [R9+URZ], R4 ;  /* 0x00000004090075a7 */ /* 0x000e62000800017f */
[----:B------:R-:W-:-:S05]  /*117e0*/  VIADD R0, R0, 0x1 ;  /* 0x0000000100007836 */ /* 0x000fca0000000000 */
[----:B------:R-:W-:-:S04]  /*117f0*/  ISETP.NE.AND P1, PT, R0, 0x5, PT ;  /* 0x000000050000780c */ /* 0x000fc80003f25270 */
[----:B------:R-:W-:Y:S02]  /*11800*/  SEL R2, RZ, 0x1, P1 ;  /* 0x00000001ff027807 */ /* 0x000fe40000800000 */
[----:B------:R-:W-:Y:S02]  /*11810*/  SEL R0, R0, RZ, P1 ;  /* 0x000000ff00007207 */ /* 0x000fe40000800000 */
[----:B------:R-:W-:Y:S01]  /*11820*/  LOP3.LUT R2, R7, R2, RZ, 0x3c, !PT ;  /* 0x0000000207027212 */ /* 0x000fe200078e3cff */
[----:B-1----:R-:W-:Y:S06]  /*11830*/  @!P0 BRA `(.L_x_246) ;  /* 0x0000000000c88947 */ /* 0x002fec0003800000 */
.L_x_258:
[----:B------:R-:W-:Y:S01]  /*11840*/  IMAD R3, R0, 0x8, R3 ;  /* 0x0000000800037824 */ /* 0x000fe200078e0203 */
[----:B------:R-:W-:-:S07]  /*11850*/  SHF.L.U32 R0, R2, 0x1f, RZ ;  /* 0x0000001f02007819 */ /* 0x000fce00000006ff */
.L_x_247:
[----:B--2---:R2:W3:Y:S02]  /*11860*/  SYNCS.PHASECHK.TRANS64.TRYWAIT P0, [R3+URZ], R0 ;  /* 0x00000000030075a7 */ /* 0x0044e4000800017f */
[----:B---3--:R-:W-:Y:S05]  /*11870*/  @!P0 NANOSLEEP.SYNCS 0x989680 ;  /* 0x009896800000895d */ /* 0x008fea0003900000 */
[----:B------:R-:W3:Y:S02]  /*11880*/  @!P0 SYNCS.PHASECHK.TRANS64 P0, [R3+URZ], R0 ;  /* 0x00000000030085a7 */ /* 0x000ee4000800007f */
[----:B---3--:R-:W-:Y:S05]  /*11890*/  @!P0 BRA `(.L_x_247) ;  /* 0xfffffffc00f08947 */ /* 0x008fea000383ffff */
.L_x_241:
[----:B------:R-:W-:Y:S05]  /*118a0*/  BSYNC B0 ;  /* 0x0000000000007941 */ /* 0x000fea0003800000 */
.L_x_240:
[----:B------:R-:W-:Y:S05]  /*118b0*/  EXIT ;  /* 0x000000000000794d */ /* 0x000fea0003800000 */
.L_x_21:
[----:B-1----:R-:W-:-:S04]  /*118c0*/  IMAD.U32 R153, RZ, RZ, UR8 ;  /* 0x00000008ff997e24 */ /* 0x002fc8000f8e00ff */
[----:B------:R1:W2:Y:S03]  /*118d0*/  SYNCS.PHASECHK.TRANS64.TRYWAIT P1, [R153+URZ], R152 ;  /* 0x00000098990075a7 */ /* 0x0002a6000802017f */
[----:B--2---:R-:W-:Y:S05]  /*118e0*/  @!P1 NANOSLEEP.SYNCS 0x989680 ;  /* 0x009896800000995d */ /* 0x004fea0003900000 */
[----:B------:R-:W2:Y:S02]  /*118f0*/  @!P1 SYNCS.PHASECHK.TRANS64 P1, [R153+URZ], R152 ;  /* 0x00000098990095a7 */ /* 0x000ea4000802007f */
[----:B--2---:R-:W-:Y:S05]  /*11900*/  @!P1 BRA `(.L_x_21) ;  /* 0xfffffffc00ec9947 */ /* 0x004fea000383ffff */
[----:B------:R-:W-:Y:S05]  /*11910*/  BRA `(.L_x_20) ;  /* 0xffffff04005c7947 */ /* 0x000fea000383ffff */
.L_x_228:
[----:B------:R-:W-:Y:S01]  /*11920*/  BSSY B1, `(.L_x_248) ;  /* 0x0000006000017945 */ /* 0x000fe20003800000 */
[----:B------:R-:W-:-:S07]  /*11930*/  IMAD.MOV.U32 R2, RZ, RZ, -0x1 ;  /* 0xffffffffff027424 */ /* 0x000fce00078e00ff */
[----:B------:R-:W-:Y:S05]  /*11940*/  WARPSYNC.COLLECTIVE R2, `(.L_x_249) ;  /* 0x00000000020c7348 */ /* 0x000fea0003c00000 */
[----:B------:R-:W-:Y:S02]  /*11950*/  ELECT P0, UR62, PT ;  /* 0x00000000003e782f */ /* 0x000fe40003800000 */
[----:B------:R-:W-:Y:S01]  /*11960*/  MOV R2, UR62 ;  /* 0x0000003e00027c02 */ /* 0x000fe20008000f00 */
[----:B------:R-:W-:Y:S10]  /*11970*/  ENDCOLLECTIVE ;  /* 0x000000000000791b */ /* 0x000ff40003800000 */
.L_x_249:
[----:B------:R-:W-:Y:S05]  /*11980*/  BSYNC B1 ;  /* 0x0000000000017941 */ /* 0x000fea0003800000 */
.L_x_248:
[----:B------:R-:W-:Y:S05]  /*11990*/  BRA `(.L_x_250) ;  /* 0xffffffec00d47947 */ /* 0x000fea000383ffff */
.L_x_231:
[----:B0-----:R0:W2:Y:S02]  /*119a0*/  SYNCS.PHASECHK.TRANS64.TRYWAIT P0, [R11+URZ+0x28], R4 ;  /* 0x000028040b0075a7 */ /* 0x0010a4000800017f */
[----:B--2---:R-:W-:Y:S05]  /*119b0*/  @!P0 NANOSLEEP.SYNCS 0x989680 ;  /* 0x009896800000895d */ /* 0x004fea0003900000 */
[----:B------:R-:W2:Y:S02]  /*119c0*/  @!P0 SYNCS.PHASECHK.TRANS64 P0, [R11+URZ+0x28], R4 ;  /* 0x000028040b0085a7 */ /* 0x000ea4000800007f */
[----:B--2---:R-:W-:Y:S05]  /*119d0*/  @!P0 BRA `(.L_x_231) ;  /* 0xfffffffc00f08947 */ /* 0x004fea000383ffff */
[----:B------:R-:W-:Y:S05]  /*119e0*/  BRA `(.L_x_251) ;  /* 0xfffffff0001c7947 */ /* 0x000fea000383ffff */
.L_x_239:
[----:B------:R-:W-:Y:S01]  /*119f0*/  BSSY B0, `(.L_x_252) ;  /* 0x0000006000007945 */ /* 0x000fe20003800000 */
[----:B------:R-:W-:-:S07]  /*11a00*/  IMAD.MOV.U32 R2, RZ, RZ, -0x1 ;  /* 0xffffffffff027424 */ /* 0x000fce00078e00ff */
[----:B------:R-:W-:Y:S05]  /*11a10*/  WARPSYNC.COLLECTIVE R2, `(.L_x_253) ;  /* 0x00000000020c7348 */ /* 0x000fea0003c00000 */
[----:B------:R-:W-:Y:S02]  /*11a20*/  ELECT P0, UR62, PT ;  /* 0x00000000003e782f */ /* 0x000fe40003800000 */
[----:B------:R-:W-:Y:S01]  /*11a30*/  MOV R2, UR62 ;  /* 0x0000003e00027c02 */ /* 0x000fe20008000f00 */
[----:B------:R-:W-:Y:S10]  /*11a40*/  ENDCOLLECTIVE ;  /* 0x000000000000791b */ /* 0x000ff40003800000 */
.L_x_253:
[----:B------:R-:W-:Y:S05]  /*11a50*/  BSYNC B0 ;  /* 0x0000000000007941 */ /* 0x000fea0003800000 */
.L_x_252:
[----:B------:R-:W-:Y:S05]  /*11a60*/  BRA `(.L_x_254) ;  /* 0xfffffff800b87947 */ /* 0x000fea000383ffff */
.L_x_243:
[----:B0-----:R0:W1:Y:S02]  /*11a70*/  SYNCS.PHASECHK.TRANS64.TRYWAIT P0, [R7+URZ], R2 ;  /* 0x00000002070075a7 */ /* 0x001064000800017f */
[----:B-1----:R-:W-:Y:S05]  /*11a80*/  @!P0 NANOSLEEP.SYNCS 0x989680 ;  /* 0x009896800000895d */ /* 0x002fea0003900000 */
[----:B------:R-:W1:Y:S02]  /*11a90*/  @!P0 SYNCS.PHASECHK.TRANS64 P0, [R7+URZ], R2 ;  /* 0x00000002070085a7 */ /* 0x000e64000800007f */
[----:B-1----:R-:W-:Y:S05]  /*11aa0*/  @!P0 BRA `(.L_x_243) ;  /* 0xfffffffc00f08947 */ /* 0x002fea000383ffff */
[----:B------:R-:W-:Y:S05]  /*11ab0*/  BRA `(.L_x_255) ;  /* 0xfffffff800fc7947 */ /* 0x000fea000383ffff */
.L_x_244:
[----:B0-----:R0:W1:Y:S02]  /*11ac0*/  SYNCS.PHASECHK.TRANS64.TRYWAIT P0, [R9+URZ], R4 ;  /* 0x00000004090075a7 */ /* 0x001064000800017f */
[----:B-1----:R-:W-:Y:S05]  /*11ad0*/  @!P0 NANOSLEEP.SYNCS 0x989680 ;  /* 0x009896800000895d */ /* 0x002fea0003900000 */
[----:B------:R-:W1:Y:S02]  /*11ae0*/  @!P0 SYNCS.PHASECHK.TRANS64 P0, [R9+URZ], R4 ;  /* 0x00000004090085a7 */ /* 0x000e64000800007f */
[----:B-1----:R-:W-:Y:S05]  /*11af0*/  @!P0 BRA `(.L_x_244) ;  /* 0xfffffffc00f08947 */ /* 0x002fea000383ffff */
[----:B------:R-:W-:Y:S05]  /*11b00*/  BRA `(.L_x_256) ;  /* 0xfffffffc000c7947 */ /* 0x000fea000383ffff */
.L_x_245:
[----:B0-----:R0:W1:Y:S02]  /*11b10*/  SYNCS.PHASECHK.TRANS64.TRYWAIT P0, [R6+URZ], R5 ;  /* 0x00000005060075a7 */ /* 0x001064000800017f */
[----:B-1----:R-:W-:Y:S05]  /*11b20*/  @!P0 NANOSLEEP.SYNCS 0x989680 ;  /* 0x009896800000895d */ /* 0x002fea0003900000 */
[----:B------:R-:W1:Y:S02]  /*11b30*/  @!P0 SYNCS.PHASECHK.TRANS64 P0, [R6+URZ], R5 ;  /* 0x00000005060085a7 */ /* 0x000e64000800007f */
[----:B-1----:R-:W-:Y:S05]  /*11b40*/  @!P0 BRA `(.L_x_245) ;  /* 0xfffffffc00f08947 */ /* 0x002fea000383ffff */
[----:B------:R-:W-:Y:S05]  /*11b50*/  BRA `(.L_x_257) ;  /* 0xfffffffc001c7947 */ /* 0x000fea000383ffff */
.L_x_246:
[----:B-1----:R1:W2:Y:S02]  /*11b60*/  SYNCS.PHASECHK.TRANS64.TRYWAIT P0, [R9+URZ], R4 ;  /* 0x00000004090075a7 */ /* 0x0022a4000800017f */
[----:B--2---:R-:W-:Y:S05]  /*11b70*/  @!P0 NANOSLEEP.SYNCS 0x989680 ;  /* 0x009896800000895d */ /* 0x004fea0003900000 */
[----:B------:R-:W2:Y:S02]  /*11b80*/  @!P0 SYNCS.PHASECHK.TRANS64 P0, [R9+URZ], R4 ;  /* 0x00000004090085a7 */ /* 0x000ea4000800007f */
[----:B--2---:R-:W-:Y:S05]  /*11b90*/  @!P0 BRA `(.L_x_246) ;  /* 0xfffffffc00f08947 */ /* 0x004fea000383ffff */
[----:B------:R-:W-:Y:S05]  /*11ba0*/  BRA `(.L_x_258) ;  /* 0xfffffffc00247947 */ /* 0x000fea000383ffff */
.L_x_259:
[----:B------:R-:W-:-:S00]  /*11bb0*/  BRA `(.L_x_259) ;  /* 0xfffffffc00fc7947 */ /* 0x000fc0000383ffff */
[----:B------:R-:W-:-:S00]  /*11bc0*/  NOP ;  /* 0x0000000000007918 */ /* 0x000fc00000000000 */
        /* <DEDUP_REMOVED lines=11> */
.L_x_260:


//--------------------- .nv.shared._ZN7cutlass13device_kernelINS_4gemm6kernel13GemmUniversalIN4cute5tupleIJiiiiEEENS1_10collective13CollectiveMmaINS1_43MainloopSm90TmaGmmaWarpSpecializedSparseFP8ILi5ENS5_IJNS4_1CILi1EEENSA_ILi2EEESB_EEENS1_35KernelTmaWarpSpecializedCooperativeEEENS5_IJNSA_ILi128EEENSA_ILi256EEESG_EEENS_12float_e4m3_tENS5_IJNS4_6LayoutINS5_IJiNS5_IJSC_iEEEiEEENS5_IJlNS5_IJSB_SC_EEElEEEEENSK_INS5_IJNS5_IJNSA_ILi64EEEiEEENS5_IJSG_iEEEiEEENS5_IJNS5_IJSG_NSA_ILi8192EEEEEENS5_IJSB_lEEElEEEEEEEESJ_NS5_IJlSB_lEEENS4_8TiledMMAINS4_8MMA_AtomIJNS4_4SM904GMMA6SPARSE32GMMA_64x256x64_F32E4M3E4M3_SS_TNILNS14_7ScaleInE1ELS17_1ELNS14_9SparseSelE0EEEEEENSK_INS5_IJSC_SB_SB_EEENS5_IJSB_NSA_ILi0EEES1C_EEEEENS5_IJNS4_10UnderscoreES1F_S1F_EEEEENS4_23SM90_TMA_LOAD_MULTICASTENS4_14ComposedLayoutINS4_7SwizzleILi2ELi4ELi3EEENS4_25smem_sparse_ptr_flag_bitsILi2ELi8EEENSK_INS5_IJNS5_IJSB_NSA_ILi8EEEEEENS5_IJSC_SQ_EEEEEENS5_IJNS5_IJS1C_SG_EEESN_EEEEEEEvNS4_8identityENS4_13SM90_TMA_LOADENS1J_INS1K_ILi3ELi4ELi3EEENS4_18smem_ptr_flag_bitsILi8EEENSK_INS5_IJS1O_SG_EEENS5_IJSG_SB_EEEEEEEvS1W_EENS_8epilogue10collective6detail29Sm90TmaWarpSpecializedAdapterINS27_15DefaultEpilogueIfNS5_IJSB_llEEES2B_NS26_6thread17LinearCombinationIfLi1EffLNS2C_9ScaleType4KindE0ELNS_15FloatRoundStyleE2EfEENS1_15EpilogueDefaultEEEEEvvEEEEvNT_6ParamsE --------------------------
	.section	.nv.shared._ZN7cutlass13device_kernelINS_4gemm6kernel13GemmUniversalIN4cute5tupleIJiiiiEEENS1_10collective13CollectiveMmaINS1_43MainloopSm90TmaGmmaWarpSpecializedSparseFP8ILi5ENS5_IJNS4_1CILi1EEENSA_ILi2EEESB_EEENS1_35KernelTmaWarpSpecializedCooperativeEEENS5_IJNSA_ILi128EEENSA_ILi256EEESG_EEENS_12float_e4m3_tENS5_IJNS4_6LayoutINS5_IJiNS5_IJSC_iEEEiEEENS5_IJlNS5_IJSB_SC_EEElEEEEENSK_INS5_IJNS5_IJNSA_ILi64EEEiEEENS5_IJSG_iEEEiEEENS5_IJNS5_IJSG_NSA_ILi8192EEEEEENS5_IJSB_lEEElEEEEEEEESJ_NS5_IJlSB_lEEENS4_8TiledMMAINS4_8MMA_AtomIJNS4_4SM904GMMA6SPARSE32GMMA_64x256x64_F32E4M3E4M3_SS_TNILNS14_7ScaleInE1ELS17_1ELNS14_9SparseSelE0EEEEEENSK_INS5_IJSC_SB_SB_EEENS5_IJSB_NSA_ILi0EEES1C_EEEEENS5_IJNS4_10UnderscoreES1F_S1F_EEEEENS4_23SM90_TMA_LOAD_MULTICASTENS4_14ComposedLayoutINS4_7SwizzleILi2ELi4ELi3EEENS4_25smem_sparse_ptr_flag_bitsILi2ELi8EEENSK_INS5_IJNS5_IJSB_NSA_ILi8EEEEEENS5_IJSC_SQ_EEEEEENS5_IJNS5_IJS1C_SG_EEESN_EEEEEEEvNS4_8identityENS4_13SM90_TMA_LOADENS1J_INS1K_ILi3ELi4ELi3EEENS4_18smem_ptr_flag_bitsILi8EEENSK_INS5_IJS1O_SG_EEENS5_IJSG_SB_EEEEEEEvS1W_EENS_8epilogue10collective6detail29Sm90TmaWarpSpecializedAdapterINS27_15DefaultEpilogueIfNS5_IJSB_llEEES2B_NS26_6thread17LinearCombinationIfLi1EffLNS2C_9ScaleType4KindE0ELNS_15FloatRoundStyleE2EfEENS1_15EpilogueDefaultEEEEEvvEEEEvNT_6ParamsE,"aw",@nobits
	.sectionflags	@""
	.align	16
	.zero		1024


//--------------------- .nv.shared.reserved.0     --------------------------
	.section	.nv.shared.reserved.0,"aw",@nobits
	.weak		__nv_reservedSMEM_offset_0_alias
	.size		__nv_reservedSMEM_offset_0_alias, 0, 0
	.other		__nv_reservedSMEM_offset_0_alias,@"STO_CUDA_RESERVED_SHARED STV_DEFAULT"
__nv_reservedSMEM_offset_0_alias:
	.zero		0


//--------------------- .nv.global                --------------------------
	.section	.nv.global,"aw",@nobits
.nv.global:
	.type		_ZN39_INTERNAL_8ef8db96_4_k_cu_542a9f33_39864cute1_E,@object
	.size		_ZN39_INTERNAL_8ef8db96_4_k_cu_542a9f33_39864cute1_E,(_ZN39_INTERNAL_8ef8db96_4_k_cu_542a9f33_39864cuda3std3__45__cpo6cbeginE - _ZN39_INTERNAL_8ef8db96_4_k_cu_542a9f33_39864cute1_E)
_ZN39_INTERNAL_8ef8db96_4_k_cu_542a9f33_39864cute1_E:
	.zero		1
	.type		_ZN39_INTERNAL_8ef8db96_4_k_cu_542a9f33_39864cuda3std3__45__cpo6cbeginE,@object
	.size		_ZN39_INTERNAL_8ef8db96_4_k_cu_542a9f33_39864cuda3std3__45__cpo6cbeginE,(_ZN39_INTERNAL_8ef8db96_4_k_cu_542a9f33_39864cuda3std3__48in_placeE - _ZN39_INTERNAL_8ef8db96_4_k_cu_542a9f33_39864cuda3std3__45__cpo6cbeginE)
_ZN39_INTERNAL_8ef8db96_4_k_cu_542a9f33_39864cuda3std3__45__cpo6cbeginE:
	.zero		1
	.type		_ZN39_INTERNAL_8ef8db96_4_k_cu_542a9f33_39864cuda3std3__48in_placeE,@object
	.size		_ZN39_INTERNAL_8ef8db96_4_k_cu_542a9f33_39864cuda3std3__48in_placeE,(_ZN39_INTERNAL_8ef8db96_4_k_cu_542a9f33_39864cuda3std6ranges3__45__cpo9iter_moveE - _ZN39_INTERNAL_8ef8db96_4_k_cu_542a9f33_39864cuda3std3__48in_placeE)
_ZN39_INTERNAL_8ef8db96_4_k_cu_542a9f33_39864cuda3std3__48in_placeE:
	.zero		1
	.type		_ZN39_INTERNAL_8ef8db96_4_k_cu_542a9f33_39864cuda3std6ranges3__45__cpo9iter_moveE,@object
	.size		_ZN39_INTERNAL_8ef8db96_4_k_cu_542a9f33_39864cuda3std6ranges3__45__cpo9iter_moveE,(_ZN39_INTERNAL_8ef8db96_4_k_cu_542a9f33_39864cuda3std3__45__cpo5beginE - _ZN39_INTERNAL_8ef8db96_4_k_cu_542a9f33_39864cuda3std6ranges3__45__cpo9iter_moveE)
_ZN39_INTERNAL_8ef8db96_4_k_cu_542a9f33_39864cuda3std6ranges3__45__cpo9iter_moveE:
	.zero		1
	.type		_ZN39_INTERNAL_8ef8db96_4_k_cu_542a9f33_39864cuda3std3__45__cpo5beginE,@object
	.size		_ZN39_INTERNAL_8ef8db96_4_k_cu_542a9f33_39864cuda3std3__45__cpo5beginE,(_ZN39_INTERNAL_8ef8db96_4_k_cu_542a9f33_39864cuda3std3__441_GLOBAL__N__8ef8db96_4_k_cu_542a9f33_39866ignoreE - _ZN39_INTERNAL_8ef8db96_4_k_cu_542a9f33_39864cuda3std3__45__cpo5beginE)
_ZN39_INTERNAL_8ef8db96_4_k_cu_542a9f33_39864cuda3std3__45__cpo5beginE:
	.zero		1
	.type		_ZN39_INTERNAL_8ef8db96_4_k_cu_542a9f33_39864cuda3std3__441_GLOBAL__N__8ef8db96_4_k_cu_542a9f33_39866ignoreE,@object
	.size		_ZN39_INTERNAL_8ef8db96_4_k_cu_542a9f33_39864cuda3std3__441_GLOBAL__N__8ef8db96_4_k_cu_542a9f33_39866ignoreE,(_ZN39_INTERNAL_8ef8db96_4_k_cu_542a9f33_39864cute7productE - _ZN39_INTERNAL_8ef8db96_4_k_cu_542a9f33_39864cuda3std3__441_GLOBAL__N__8ef8db96_4_k_cu_542a9f33_39866ignoreE)
_ZN39_INTERNAL_8ef8db96_4_k_cu_542a9f33_39864cuda3std3__441_GLOBAL__N__8ef8db96_4_k_cu_542a9f33_39866ignoreE:
	.zero		1
	.type		_ZN39_INTERNAL_8ef8db96_4_k_cu_542a9f33_39864cute7productE,@object
	.size		_ZN39_INTERNAL_8ef8db96_4_k_cu_542a9f33_39864cute7productE,(_ZN39_INTERNAL_8ef8db96_4_k_cu_542a9f33_39864cuda3std3__45__cpo3endE - _ZN39_INTERNAL_8ef8db96_4_k_cu_542a9f33_39864cute7productE)
_ZN39_INTERNAL_8ef8db96_4_k_cu_542a9f33_39864cute7productE:
	.zero		1
	.type		_ZN39_INTERNAL_8ef8db96_4_k_cu_542a9f33_39864cuda3std3__45__cpo3endE,@object
	.size		_ZN39_INTERNAL_8ef8db96_4_k_cu_542a9f33_39864cuda3std3__45__cpo3endE,(_ZN39_INTERNAL_8ef8db96_4_k_cu_542a9f33_39864cuda3std3__419piecewise_constructE - _ZN39_INTERNAL_8ef8db96_4_k_cu_542a9f33_39864cuda3std3__45__cpo3endE)
_ZN39_INTERNAL_8ef8db96_4_k_cu_542a9f33_39864cuda3std3__45__cpo3endE:
	.zero		1
	.type		_ZN39_INTERNAL_8ef8db96_4_k_cu_542a9f33_39864cuda3std3__419piecewise_constructE,@object
	.size		_ZN39_INTERNAL_8ef8db96_4_k_cu_542a9f33_39864cuda3std3__419piecewise_constructE,(_ZN39_INTERNAL_8ef8db96_4_k_cu_542a9f33_39864cuda3std3__45__cpo4cendE - _ZN39_INTERNAL_8ef8db96_4_k_cu_542a9f33_39864cuda3std3__419piecewise_constructE)
_ZN39_INTERNAL_8ef8db96_4_k_cu_542a9f33_39864cuda3std3__419piecewise_constructE:
	.zero		1
	.type		_ZN39_INTERNAL_8ef8db96_4_k_cu_542a9f33_39864cuda3std3__45__cpo4cendE,@object
	.size		_ZN39_INTERNAL_8ef8db96_4_k_cu_542a9f33_39864cuda3std3__45__cpo4cendE,(_ZN39_INTERNAL_8ef8db96_4_k_cu_542a9f33_39864cuda3std6ranges3__45__cpo4swapE - _ZN39_INTERNAL_8ef8db96_4_k_cu_542a9f33_39864cuda3std3__45__cpo4cendE)
_ZN39_INTERNAL_8ef8db96_4_k_cu_542a9f33_39864cuda3std3__45__cpo4cendE:
	.zero		1
	.type		_ZN39_INTERNAL_8ef8db96_4_k_cu_542a9f33_39864cuda3std6ranges3__45__cpo4swapE,@object
	.size		_ZN39_INTERNAL_8ef8db96_4_k_cu_542a9f33_39864cuda3std6ranges3__45__cpo4swapE,(.L_7 - _ZN39_INTERNAL_8ef8db96_4_k_cu_542a9f33_39864cuda3std6ranges3__45__cpo4swapE)
_ZN39_INTERNAL_8ef8db96_4_k_cu_542a9f33_39864cuda3std6ranges3__45__cpo4swapE:
	.zero		1
.L_7:


//--------------------- .nv.constant0._ZN7cutlass13device_kernelINS_4gemm6kernel13GemmUniversalIN4cute5tupleIJiiiiEEENS1_10collective13CollectiveMmaINS1_43MainloopSm90TmaGmmaWarpSpecializedSparseFP8ILi5ENS5_IJNS4_1CILi1EEENSA_ILi2EEESB_EEENS1_35KernelTmaWarpSpecializedCooperativeEEENS5_IJNSA_ILi128EEENSA_ILi256EEESG_EEENS_12float_e4m3_tENS5_IJNS4_6LayoutINS5_IJiNS5_IJSC_iEEEiEEENS5_IJlNS5_IJSB_SC_EEElEEEEENSK_INS5_IJNS5_IJNSA_ILi64EEEiEEENS5_IJSG_iEEEiEEENS5_IJNS5_IJSG_NSA_ILi8192EEEEEENS5_IJSB_lEEElEEEEEEEESJ_NS5_IJlSB_lEEENS4_8TiledMMAINS4_8MMA_AtomIJNS4_4SM904GMMA6SPARSE32GMMA_64x256x64_F32E4M3E4M3_SS_TNILNS14_7ScaleInE1ELS17_1ELNS14_9SparseSelE0EEEEEENSK_INS5_IJSC_SB_SB_EEENS5_IJSB_NSA_ILi0EEES1C_EEEEENS5_IJNS4_10UnderscoreES1F_S1F_EEEEENS4_23SM90_TMA_LOAD_MULTICASTENS4_14ComposedLayoutINS4_7SwizzleILi2ELi4ELi3EEENS4_25smem_sparse_ptr_flag_bitsILi2ELi8EEENSK_INS5_IJNS5_IJSB_NSA_ILi8EEEEEENS5_IJSC_SQ_EEEEEENS5_IJNS5_IJS1C_SG_EEESN_EEEEEEEvNS4_8identityENS4_13SM90_TMA_LOADENS1J_INS1K_ILi3ELi4ELi3EEENS4_18smem_ptr_flag_bitsILi8EEENSK_INS5_IJS1O_SG_EEENS5_IJSG_SB_EEEEEEEvS1W_EENS_8epilogue10collective6detail29Sm90TmaWarpSpecializedAdapterINS27_15DefaultEpilogueIfNS5_IJSB_llEEES2B_NS26_6thread17LinearCombinationIfLi1EffLNS2C_9ScaleType4KindE0ELNS_15FloatRoundStyleE2EfEENS1_15EpilogueDefaultEEEEEvvEEEEvNT_6ParamsE --------------------------
	.section	.nv.constant0._ZN7cutlass13device_kernelINS_4gemm6kernel13GemmUniversalIN4cute5tupleIJiiiiEEENS1_10collective13CollectiveMmaINS1_43MainloopSm90TmaGmmaWarpSpecializedSparseFP8ILi5ENS5_IJNS4_1CILi1EEENSA_ILi2EEESB_EEENS1_35KernelTmaWarpSpecializedCooperativeEEENS5_IJNSA_ILi128EEENSA_ILi256EEESG_EEENS_12float_e4m3_tENS5_IJNS4_6LayoutINS5_IJiNS5_IJSC_iEEEiEEENS5_IJlNS5_IJSB_SC_EEElEEEEENSK_INS5_IJNS5_IJNSA_ILi64EEEiEEENS5_IJSG_iEEEiEEENS5_IJNS5_IJSG_NSA_ILi8192EEEEEENS5_IJSB_lEEElEEEEEEEESJ_NS5_IJlSB_lEEENS4_8TiledMMAINS4_8MMA_AtomIJNS4_4SM904GMMA6SPARSE32GMMA_64x256x64_F32E4M3E4M3_SS_TNILNS14_7ScaleInE1ELS17_1ELNS14_9SparseSelE0EEEEEENSK_INS5_IJSC_SB_SB_EEENS5_IJSB_NSA_ILi0EEES1C_EEEEENS5_IJNS4_10UnderscoreES1F_S1F_EEEEENS4_23SM90_TMA_LOAD_MULTICASTENS4_14ComposedLayoutINS4_7SwizzleILi2ELi4ELi3EEENS4_25smem_sparse_ptr_flag_bitsILi2ELi8EEENSK_INS5_IJNS5_IJSB_NSA_ILi8EEEEEENS5_IJSC_SQ_EEEEEENS5_IJNS5_IJS1C_SG_EEESN_EEEEEEEvNS4_8identityENS4_13SM90_TMA_LOADENS1J_INS1K_ILi3ELi4ELi3EEENS4_18smem_ptr_flag_bitsILi8EEENSK_INS5_IJS1O_SG_EEENS5_IJSG_SB_EEEEEEEvS1W_EENS_8epilogue10collective6detail29Sm90TmaWarpSpecializedAdapterINS27_15DefaultEpilogueIfNS5_IJSB_llEEES2B_NS26_6thread17LinearCombinationIfLi1EffLNS2C_9ScaleType4KindE0ELNS_15FloatRoundStyleE2EfEENS1_15EpilogueDefaultEEEEEvvEEEEvNT_6ParamsE,"a",@progbits
	.sectionflags	@""
	.align	4
.nv.constant0._ZN7cutlass13device_kernelINS_4gemm6kernel13GemmUniversalIN4cute5tupleIJiiiiEEENS1_10collective13CollectiveMmaINS1_43MainloopSm90TmaGmmaWarpSpecializedSparseFP8ILi5ENS5_IJNS4_1CILi1EEENSA_ILi2EEESB_EEENS1_35KernelTmaWarpSpecializedCooperativeEEENS5_IJNSA_ILi128EEENSA_ILi256EEESG_EEENS_12float_e4m3_tENS5_IJNS4_6LayoutINS5_IJiNS5_IJSC_iEEEiEEENS5_IJlNS5_IJSB_SC_EEElEEEEENSK_INS5_IJNS5_IJNSA_ILi64EEEiEEENS5_IJSG_iEEEiEEENS5_IJNS5_IJSG_NSA_ILi8192EEEEEENS5_IJSB_lEEElEEEEEEEESJ_NS5_IJlSB_lEEENS4_8TiledMMAINS4_8MMA_AtomIJNS4_4SM904GMMA6SPARSE32GMMA_64x256x64_F32E4M3E4M3_SS_TNILNS14_7ScaleInE1ELS17_1ELNS14_9SparseSelE0EEEEEENSK_INS5_IJSC_SB_SB_EEENS5_IJSB_NSA_ILi0EEES1C_EEEEENS5_IJNS4_10UnderscoreES1F_S1F_EEEEENS4_23SM90_TMA_LOAD_MULTICASTENS4_14ComposedLayoutINS4_7SwizzleILi2ELi4ELi3EEENS4_25smem_sparse_ptr_flag_bitsILi2ELi8EEENSK_INS5_IJNS5_IJSB_NSA_ILi8EEEEEENS5_IJSC_SQ_EEEEEENS5_IJNS5_IJS1C_SG_EEESN_EEEEEEEvNS4_8identityENS4_13SM90_TMA_LOADENS1J_INS1K_ILi3ELi4ELi3EEENS4_18smem_ptr_flag_bitsILi8EEENSK_INS5_IJS1O_SG_EEENS5_IJSG_SB_EEEEEEEvS1W_EENS_8epilogue10collective6detail29Sm90TmaWarpSpecializedAdapterINS27_15DefaultEpilogueIfNS5_IJSB_llEEES2B_NS26_6thread17LinearCombinationIfLi1EffLNS2C_9ScaleType4KindE0ELNS_15FloatRoundStyleE2EfEENS1_15EpilogueDefaultEEEEEvvEEEEvNT_6ParamsE:
	.zero		1920


//--------------------- SYMBOLS --------------------------

	.type		.nv.reservedSmem.offset0,@object
	.size		.nv.reservedSmem.offset0,0x4
